//
// Generated by NVIDIA NVVM Compiler
//
// Compiler Build ID: CL-36424714
// Cuda compilation tools, release 13.0, V13.0.88
// Based on NVVM 20.0.0
//

.version 9.0
.target sm_100
.address_size 64

	// .globl	_Z7upsweepPiS_S_
.extern .func  (.param .b32 func_retval0) vprintf
(
	.param .b64 vprintf_param_0,
	.param .b64 vprintf_param_1
)
;
// _ZZ7upsweepPiS_S_E9tile_sums has been demoted
// _ZZ7upsweepPiS_S_E21shmem_reduction_tiles has been demoted
// _ZZ9downsweepPiS_S_E9tile_sums has been demoted
// _ZZ9downsweepPiS_S_E21shmem_reduction_tiles has been demoted
// _ZZ11kogge_stonePiS_S_E3arr has been demoted
.global .align 1 .b8 $str[4] = {91, 37, 100};
.global .align 1 .b8 $str$1[5] = {44, 32, 37, 100};
.global .align 1 .b8 $str$2[3] = {93, 10};
.extern .shared .align 16 .b8 sharedArray[];
.global .align 1 .b8 $str$3[51] = {119, 115, 32, 105, 115, 32, 119, 114, 111, 110, 103, 32, 97, 116, 32, 105, 110, 100, 101, 120, 32, 37, 100, 44, 32, 115, 104, 111, 117, 108, 100, 32, 98, 101, 32, 37, 100, 44, 32, 98, 117, 116, 32, 103, 111, 116, 32, 37, 100, 10};
.global .align 1 .b8 $str$4[22] = {119, 111, 114, 107, 115, 112, 97, 99, 101, 32, 105, 115, 32, 99, 111, 114, 114, 101, 99, 116, 10};

.visible .entry _Z7upsweepPiS_S_(
	.param .u64 .ptr .align 1 _Z7upsweepPiS_S__param_0,
	.param .u64 .ptr .align 1 _Z7upsweepPiS_S__param_1,
	.param .u64 .ptr .align 1 _Z7upsweepPiS_S__param_2
)
{
	.reg .pred 	%p<36>;
	.reg .b32 	%r<261>;
	.reg .b64 	%rd<19>;
	// demoted variable
	.shared .align 4 .b8 _ZZ7upsweepPiS_S_E9tile_sums[128];
	// demoted variable
	.shared .align 4 .b8 _ZZ7upsweepPiS_S_E21shmem_reduction_tiles[128];
	ld.param.u64 	%rd3, [_Z7upsweepPiS_S__param_0];
	ld.param.u64 	%rd4, [_Z7upsweepPiS_S__param_1];
	ld.param.u64 	%rd2, [_Z7upsweepPiS_S__param_2];
	cvta.to.global.u64 	%rd1, %rd3;
	cvta.to.global.u64 	%rd5, %rd4;
	ld.global.u32 	%r97, [%rd5];
	mul.hi.s32 	%r98, %r97, 91625969;
	shr.u32 	%r99, %r98, 31;
	shr.s32 	%r100, %r98, 6;
	add.s32 	%r1, %r100, %r99;
	mov.u32 	%r2, %ctaid.x;
	setp.eq.s32 	%p1, %r2, 2999;
	mad.lo.s32 	%r101, %r1, -2999, %r97;
	selp.b32 	%r3, %r101, %r1, %p1;
	setp.lt.s32 	%p2, %r3, 1;
	@%p2 bra 	$L__BB0_17;
	add.s32 	%r4, %r3, 31;
	shr.u32 	%r5, %r4, 5;
	mov.u32 	%r6, %tid.x;
	mul.lo.s32 	%r7, %r1, %r2;
	and.b32  	%r8, %r5, 3;
	setp.lt.u32 	%p3, %r3, 97;
	mov.b32 	%r231, 0;
	@%p3 bra 	$L__BB0_12;
	and.b32  	%r231, %r5, 67108860;
	and.b32  	%r104, %r5, 67108860;
	neg.s32 	%r230, %r104;
	add.s32 	%r229, %r6, 64;
	add.s32 	%r228, %r6, %r7;
	shl.b32 	%r105, %r6, 2;
	mov.u32 	%r106, sharedArray;
	add.s32 	%r107, %r105, %r106;
	add.s32 	%r227, %r107, 256;
$L__BB0_3:
	add.s32 	%r108, %r229, -64;
	setp.ge.u32 	%p4, %r108, %r3;
	@%p4 bra 	$L__BB0_5;
	mul.wide.u32 	%rd6, %r228, 4;
	add.s64 	%rd7, %rd1, %rd6;
	ld.global.u32 	%r109, [%rd7];
	st.shared.u32 	[%r227+-256], %r109;
$L__BB0_5:
	add.s32 	%r110, %r229, -32;
	setp.ge.u32 	%p5, %r110, %r3;
	@%p5 bra 	$L__BB0_7;
	add.s32 	%r111, %r228, 32;
	mul.wide.u32 	%rd8, %r111, 4;
	add.s64 	%rd9, %rd1, %rd8;
	ld.global.u32 	%r112, [%rd9];
	st.shared.u32 	[%r227+-128], %r112;
$L__BB0_7:
	setp.ge.u32 	%p6, %r229, %r3;
	@%p6 bra 	$L__BB0_9;
	add.s32 	%r113, %r228, 64;
	mul.wide.u32 	%rd10, %r113, 4;
	add.s64 	%rd11, %rd1, %rd10;
	ld.global.u32 	%r114, [%rd11];
	st.shared.u32 	[%r227], %r114;
$L__BB0_9:
	add.s32 	%r115, %r229, 32;
	setp.ge.u32 	%p7, %r115, %r3;
	@%p7 bra 	$L__BB0_11;
	add.s32 	%r116, %r228, 96;
	mul.wide.u32 	%rd12, %r116, 4;
	add.s64 	%rd13, %rd1, %rd12;
	ld.global.u32 	%r117, [%rd13];
	st.shared.u32 	[%r227+128], %r117;
$L__BB0_11:
	add.s32 	%r230, %r230, 4;
	add.s32 	%r229, %r229, 128;
	add.s32 	%r228, %r228, 128;
	add.s32 	%r227, %r227, 512;
	setp.ne.s32 	%p8, %r230, 0;
	@%p8 bra 	$L__BB0_3;
$L__BB0_12:
	setp.eq.s32 	%p9, %r8, 0;
	@%p9 bra 	$L__BB0_17;
	shl.b32 	%r118, %r231, 5;
	add.s32 	%r233, %r6, %r118;
	add.s32 	%r235, %r233, %r7;
	shl.b32 	%r119, %r231, 7;
	shl.b32 	%r120, %r6, 2;
	add.s32 	%r121, %r119, %r120;
	mov.u32 	%r122, sharedArray;
	add.s32 	%r234, %r122, %r121;
	neg.s32 	%r232, %r8;
$L__BB0_14:
	.pragma "nounroll";
	setp.ge.u32 	%p10, %r233, %r3;
	@%p10 bra 	$L__BB0_16;
	mul.wide.u32 	%rd14, %r235, 4;
	add.s64 	%rd15, %rd1, %rd14;
	ld.global.u32 	%r123, [%rd15];
	st.shared.u32 	[%r234], %r123;
$L__BB0_16:
	add.s32 	%r235, %r235, 32;
	add.s32 	%r234, %r234, 128;
	add.s32 	%r233, %r233, 32;
	add.s32 	%r232, %r232, 1;
	setp.ne.s32 	%p11, %r232, 0;
	@%p11 bra 	$L__BB0_14;
$L__BB0_17:
	shr.s32 	%r125, %r3, 31;
	shr.u32 	%r126, %r125, 27;
	add.s32 	%r127, %r3, %r126;
	shr.s32 	%r128, %r127, 5;
	mov.u32 	%r35, %tid.x;
	mul.lo.s32 	%r241, %r128, %r35;
	setp.eq.s32 	%p12, %r35, 31;
	mad.lo.s32 	%r129, %r128, -31, %r3;
	selp.b32 	%r37, %r129, %r128, %p12;
	bar.sync 	0;
	setp.lt.s32 	%p13, %r37, 1;
	mov.b32 	%r252, 0;
	@%p13 bra 	$L__BB0_30;
	add.s32 	%r132, %r241, 1;
	add.s32 	%r133, %r37, %r241;
	max.s32 	%r134, %r133, %r132;
	sub.s32 	%r38, %r134, %r241;
	and.b32  	%r39, %r38, 15;
	sub.s32 	%r135, %r241, %r134;
	setp.gt.u32 	%p14, %r135, -16;
	mov.b32 	%r252, 0;
	@%p14 bra 	$L__BB0_21;
	and.b32  	%r137, %r38, -16;
	neg.s32 	%r237, %r137;
	shl.b32 	%r138, %r241, 2;
	mov.u32 	%r139, sharedArray;
	add.s32 	%r140, %r138, %r139;
	add.s32 	%r236, %r140, 32;
	mov.b32 	%r252, 0;
$L__BB0_20:
	.pragma "nounroll";
	ld.shared.u32 	%r141, [%r236+-32];
	add.s32 	%r142, %r141, %r252;
	ld.shared.u32 	%r143, [%r236+-28];
	add.s32 	%r144, %r143, %r142;
	ld.shared.u32 	%r145, [%r236+-24];
	add.s32 	%r146, %r145, %r144;
	ld.shared.u32 	%r147, [%r236+-20];
	add.s32 	%r148, %r147, %r146;
	ld.shared.u32 	%r149, [%r236+-16];
	add.s32 	%r150, %r149, %r148;
	ld.shared.u32 	%r151, [%r236+-12];
	add.s32 	%r152, %r151, %r150;
	ld.shared.u32 	%r153, [%r236+-8];
	add.s32 	%r154, %r153, %r152;
	ld.shared.u32 	%r155, [%r236+-4];
	add.s32 	%r156, %r155, %r154;
	ld.shared.u32 	%r157, [%r236];
	add.s32 	%r158, %r157, %r156;
	ld.shared.u32 	%r159, [%r236+4];
	add.s32 	%r160, %r159, %r158;
	ld.shared.u32 	%r161, [%r236+8];
	add.s32 	%r162, %r161, %r160;
	ld.shared.u32 	%r163, [%r236+12];
	add.s32 	%r164, %r163, %r162;
	ld.shared.u32 	%r165, [%r236+16];
	add.s32 	%r166, %r165, %r164;
	ld.shared.u32 	%r167, [%r236+20];
	add.s32 	%r168, %r167, %r166;
	ld.shared.u32 	%r169, [%r236+24];
	add.s32 	%r170, %r169, %r168;
	ld.shared.u32 	%r171, [%r236+28];
	add.s32 	%r252, %r171, %r170;
	add.s32 	%r241, %r241, 16;
	add.s32 	%r237, %r237, 16;
	add.s32 	%r236, %r236, 64;
	setp.ne.s32 	%p15, %r237, 0;
	@%p15 bra 	$L__BB0_20;
$L__BB0_21:
	setp.eq.s32 	%p16, %r39, 0;
	@%p16 bra 	$L__BB0_30;
	and.b32  	%r53, %r38, 7;
	setp.lt.u32 	%p17, %r39, 8;
	@%p17 bra 	$L__BB0_24;
	shl.b32 	%r173, %r241, 2;
	mov.u32 	%r174, sharedArray;
	add.s32 	%r175, %r174, %r173;
	ld.shared.u32 	%r176, [%r175];
	add.s32 	%r177, %r176, %r252;
	ld.shared.u32 	%r178, [%r175+4];
	add.s32 	%r179, %r178, %r177;
	ld.shared.u32 	%r180, [%r175+8];
	add.s32 	%r181, %r180, %r179;
	ld.shared.u32 	%r182, [%r175+12];
	add.s32 	%r183, %r182, %r181;
	ld.shared.u32 	%r184, [%r175+16];
	add.s32 	%r185, %r184, %r183;
	ld.shared.u32 	%r186, [%r175+20];
	add.s32 	%r187, %r186, %r185;
	ld.shared.u32 	%r188, [%r175+24];
	add.s32 	%r189, %r188, %r187;
	ld.shared.u32 	%r190, [%r175+28];
	add.s32 	%r252, %r190, %r189;
	add.s32 	%r241, %r241, 8;
$L__BB0_24:
	setp.eq.s32 	%p18, %r53, 0;
	@%p18 bra 	$L__BB0_30;
	and.b32  	%r59, %r38, 3;
	setp.lt.u32 	%p19, %r53, 4;
	@%p19 bra 	$L__BB0_27;
	shl.b32 	%r192, %r241, 2;
	mov.u32 	%r193, sharedArray;
	add.s32 	%r194, %r193, %r192;
	ld.shared.u32 	%r195, [%r194];
	add.s32 	%r196, %r195, %r252;
	ld.shared.u32 	%r197, [%r194+4];
	add.s32 	%r198, %r197, %r196;
	ld.shared.u32 	%r199, [%r194+8];
	add.s32 	%r200, %r199, %r198;
	ld.shared.u32 	%r201, [%r194+12];
	add.s32 	%r252, %r201, %r200;
	add.s32 	%r241, %r241, 4;
$L__BB0_27:
	setp.eq.s32 	%p20, %r59, 0;
	@%p20 bra 	$L__BB0_30;
	shl.b32 	%r202, %r241, 2;
	mov.u32 	%r203, sharedArray;
	add.s32 	%r250, %r203, %r202;
	neg.s32 	%r249, %r59;
$L__BB0_29:
	.pragma "nounroll";
	ld.shared.u32 	%r204, [%r250];
	add.s32 	%r252, %r204, %r252;
	add.s32 	%r250, %r250, 4;
	add.s32 	%r249, %r249, 1;
	setp.ne.s32 	%p21, %r249, 0;
	@%p21 bra 	$L__BB0_29;
$L__BB0_30:
	shl.b32 	%r205, %r35, 2;
	mov.u32 	%r206, _ZZ7upsweepPiS_S_E9tile_sums;
	add.s32 	%r207, %r206, %r205;
	st.shared.u32 	[%r207], %r252;
	bar.sync 	0;
	setp.gt.u32 	%p22, %r35, 31;
	mov.u32 	%r208, _ZZ7upsweepPiS_S_E21shmem_reduction_tiles;
	add.s32 	%r74, %r208, %r205;
	@%p22 bra 	$L__BB0_36;
	shl.b32 	%r75, %r35, 5;
	mov.b32 	%r255, 0;
	mov.u32 	%r254, %r35;
$L__BB0_32:
	add.s32 	%r78, %r254, %r75;
	setp.gt.u32 	%p23, %r78, 31;
	@%p23 bra 	$L__BB0_34;
	shl.b32 	%r210, %r78, 2;
	add.s32 	%r212, %r206, %r210;
	ld.shared.u32 	%r213, [%r212];
	add.s32 	%r255, %r213, %r255;
$L__BB0_34:
	add.s32 	%r214, %r254, 1;
	and.b32  	%r254, %r214, 31;
	setp.ne.s32 	%p24, %r254, %r35;
	@%p24 bra 	$L__BB0_32;
	st.shared.u32 	[%r74], %r255;
$L__BB0_36:
	bar.sync 	0;
	add.s32 	%r82, %r35, -1;
	setp.gt.u32 	%p25, %r82, 30;
	@%p25 bra 	$L__BB0_38;
	ld.shared.u32 	%r257, [%r74+-4];
$L__BB0_38:
	setp.gt.u32 	%p26, %r82, 30;
	bar.sync 	0;
	@%p26 bra 	$L__BB0_40;
	ld.shared.u32 	%r216, [%r74];
	add.s32 	%r217, %r216, %r257;
	st.shared.u32 	[%r74], %r217;
$L__BB0_40:
	bar.sync 	0;
	add.s32 	%r85, %r35, -2;
	setp.gt.u32 	%p27, %r85, 29;
	@%p27 bra 	$L__BB0_42;
	ld.shared.u32 	%r257, [%r74+-8];
$L__BB0_42:
	setp.gt.u32 	%p28, %r85, 29;
	bar.sync 	0;
	@%p28 bra 	$L__BB0_44;
	ld.shared.u32 	%r218, [%r74];
	add.s32 	%r219, %r218, %r257;
	st.shared.u32 	[%r74], %r219;
$L__BB0_44:
	bar.sync 	0;
	add.s32 	%r88, %r35, -4;
	setp.gt.u32 	%p29, %r88, 27;
	@%p29 bra 	$L__BB0_46;
	ld.shared.u32 	%r257, [%r74+-16];
$L__BB0_46:
	setp.gt.u32 	%p30, %r88, 27;
	bar.sync 	0;
	@%p30 bra 	$L__BB0_48;
	ld.shared.u32 	%r220, [%r74];
	add.s32 	%r221, %r220, %r257;
	st.shared.u32 	[%r74], %r221;
$L__BB0_48:
	bar.sync 	0;
	add.s32 	%r91, %r35, -8;
	setp.gt.u32 	%p31, %r91, 23;
	@%p31 bra 	$L__BB0_50;
	ld.shared.u32 	%r257, [%r74+-32];
$L__BB0_50:
	setp.gt.u32 	%p32, %r91, 23;
	bar.sync 	0;
	@%p32 bra 	$L__BB0_52;
	ld.shared.u32 	%r222, [%r74];
	add.s32 	%r223, %r222, %r257;
	st.shared.u32 	[%r74], %r223;
$L__BB0_52:
	bar.sync 	0;
	and.b32  	%r94, %r35, 1008;
	setp.ne.s32 	%p33, %r94, 16;
	@%p33 bra 	$L__BB0_54;
	ld.shared.u32 	%r257, [%r74+-64];
$L__BB0_54:
	setp.ne.s32 	%p34, %r94, 16;
	bar.sync 	0;
	@%p34 bra 	$L__BB0_56;
	ld.shared.u32 	%r224, [%r74];
	add.s32 	%r225, %r224, %r257;
	st.shared.u32 	[%r74], %r225;
$L__BB0_56:
	bar.sync 	0;
	setp.ne.s32 	%p35, %r35, 0;
	@%p35 bra 	$L__BB0_58;
	ld.shared.u32 	%r226, [_ZZ7upsweepPiS_S_E21shmem_reduction_tiles+124];
	cvta.to.global.u64 	%rd16, %rd2;
	mul.wide.u32 	%rd17, %r2, 4;
	add.s64 	%rd18, %rd16, %rd17;
	st.global.u32 	[%rd18], %r226;
$L__BB0_58:
	ret;

}
	// .globl	_Z9downsweepPiS_S_
.visible .entry _Z9downsweepPiS_S_(
	.param .u64 .ptr .align 1 _Z9downsweepPiS_S__param_0,
	.param .u64 .ptr .align 1 _Z9downsweepPiS_S__param_1,
	.param .u64 .ptr .align 1 _Z9downsweepPiS_S__param_2
)
{
	.reg .pred 	%p<52>;
	.reg .b32 	%r<308>;
	.reg .b64 	%rd<29>;
	// demoted variable
	.shared .align 4 .b8 _ZZ9downsweepPiS_S_E9tile_sums[128];
	// demoted variable
	.shared .align 4 .b8 _ZZ9downsweepPiS_S_E21shmem_reduction_tiles[128];
	ld.param.u64 	%rd3, [_Z9downsweepPiS_S__param_0];
	ld.param.u64 	%rd4, [_Z9downsweepPiS_S__param_1];
	ld.param.u64 	%rd2, [_Z9downsweepPiS_S__param_2];
	cvta.to.global.u64 	%rd1, %rd3;
	cvta.to.global.u64 	%rd5, %rd4;
	ld.global.u32 	%r136, [%rd5];
	mul.hi.s32 	%r137, %r136, 91625969;
	shr.u32 	%r138, %r137, 31;
	shr.s32 	%r139, %r137, 6;
	add.s32 	%r140, %r139, %r138;
	mov.u32 	%r1, %ctaid.x;
	mul.lo.s32 	%r2, %r140, %r1;
	setp.eq.s32 	%p1, %r1, 2999;
	mad.lo.s32 	%r141, %r140, -2999, %r136;
	selp.b32 	%r3, %r141, %r140, %p1;
	add.s32 	%r142, %r3, 31;
	shr.s32 	%r143, %r142, 31;
	shr.u32 	%r144, %r143, 27;
	add.s32 	%r145, %r142, %r144;
	shr.s32 	%r4, %r145, 5;
	setp.lt.s32 	%p2, %r3, 1;
	@%p2 bra 	$L__BB1_17;
	mov.u32 	%r5, %tid.x;
	max.s32 	%r6, %r4, 1;
	and.b32  	%r7, %r6, 3;
	setp.lt.u32 	%p3, %r3, 97;
	mov.b32 	%r268, 0;
	@%p3 bra 	$L__BB1_12;
	and.b32  	%r268, %r6, 67108860;
	neg.s32 	%r267, %r268;
	add.s32 	%r266, %r5, 64;
	add.s32 	%r265, %r5, %r2;
	shl.b32 	%r147, %r5, 2;
	mov.u32 	%r148, sharedArray;
	add.s32 	%r149, %r147, %r148;
	add.s32 	%r264, %r149, 256;
$L__BB1_3:
	add.s32 	%r150, %r266, -64;
	setp.ge.u32 	%p4, %r150, %r3;
	@%p4 bra 	$L__BB1_5;
	mul.wide.u32 	%rd6, %r265, 4;
	add.s64 	%rd7, %rd1, %rd6;
	ld.global.u32 	%r151, [%rd7];
	st.shared.u32 	[%r264+-256], %r151;
$L__BB1_5:
	add.s32 	%r152, %r266, -32;
	setp.ge.u32 	%p5, %r152, %r3;
	@%p5 bra 	$L__BB1_7;
	add.s32 	%r153, %r265, 32;
	mul.wide.u32 	%rd8, %r153, 4;
	add.s64 	%rd9, %rd1, %rd8;
	ld.global.u32 	%r154, [%rd9];
	st.shared.u32 	[%r264+-128], %r154;
$L__BB1_7:
	setp.ge.u32 	%p6, %r266, %r3;
	@%p6 bra 	$L__BB1_9;
	add.s32 	%r155, %r265, 64;
	mul.wide.u32 	%rd10, %r155, 4;
	add.s64 	%rd11, %rd1, %rd10;
	ld.global.u32 	%r156, [%rd11];
	st.shared.u32 	[%r264], %r156;
$L__BB1_9:
	add.s32 	%r157, %r266, 32;
	setp.ge.u32 	%p7, %r157, %r3;
	@%p7 bra 	$L__BB1_11;
	add.s32 	%r158, %r265, 96;
	mul.wide.u32 	%rd12, %r158, 4;
	add.s64 	%rd13, %rd1, %rd12;
	ld.global.u32 	%r159, [%rd13];
	st.shared.u32 	[%r264+128], %r159;
$L__BB1_11:
	add.s32 	%r267, %r267, 4;
	add.s32 	%r266, %r266, 128;
	add.s32 	%r265, %r265, 128;
	add.s32 	%r264, %r264, 512;
	setp.ne.s32 	%p8, %r267, 0;
	@%p8 bra 	$L__BB1_3;
$L__BB1_12:
	setp.eq.s32 	%p9, %r7, 0;
	@%p9 bra 	$L__BB1_17;
	shl.b32 	%r160, %r268, 5;
	add.s32 	%r270, %r5, %r160;
	add.s32 	%r272, %r270, %r2;
	shl.b32 	%r161, %r268, 7;
	shl.b32 	%r162, %r5, 2;
	add.s32 	%r163, %r161, %r162;
	mov.u32 	%r164, sharedArray;
	add.s32 	%r271, %r164, %r163;
	neg.s32 	%r269, %r7;
$L__BB1_14:
	.pragma "nounroll";
	setp.ge.u32 	%p10, %r270, %r3;
	@%p10 bra 	$L__BB1_16;
	mul.wide.u32 	%rd14, %r272, 4;
	add.s64 	%rd15, %rd1, %rd14;
	ld.global.u32 	%r165, [%rd15];
	st.shared.u32 	[%r271], %r165;
$L__BB1_16:
	add.s32 	%r272, %r272, 32;
	add.s32 	%r271, %r271, 128;
	add.s32 	%r270, %r270, 32;
	add.s32 	%r269, %r269, 1;
	setp.ne.s32 	%p11, %r269, 0;
	@%p11 bra 	$L__BB1_14;
$L__BB1_17:
	shr.s32 	%r167, %r3, 31;
	shr.u32 	%r168, %r167, 27;
	add.s32 	%r169, %r3, %r168;
	shr.s32 	%r170, %r169, 5;
	mov.u32 	%r34, %tid.x;
	mul.lo.s32 	%r35, %r170, %r34;
	setp.eq.s32 	%p12, %r34, 31;
	mad.lo.s32 	%r171, %r170, -31, %r3;
	selp.b32 	%r36, %r171, %r170, %p12;
	bar.sync 	0;
	add.s32 	%r37, %r36, %r35;
	setp.lt.s32 	%p13, %r36, 1;
	mov.b32 	%r283, 0;
	@%p13 bra 	$L__BB1_24;
	add.s32 	%r174, %r35, 1;
	max.s32 	%r175, %r37, %r174;
	sub.s32 	%r38, %r175, %r35;
	and.b32  	%r39, %r38, 3;
	sub.s32 	%r176, %r35, %r175;
	setp.gt.u32 	%p14, %r176, -4;
	mov.b32 	%r283, 0;
	mov.u32 	%r278, %r35;
	@%p14 bra 	$L__BB1_21;
	shl.b32 	%r178, %r35, 2;
	mov.u32 	%r179, sharedArray;
	add.s32 	%r180, %r178, %r179;
	add.s32 	%r274, %r180, 8;
	and.b32  	%r181, %r38, -4;
	neg.s32 	%r273, %r181;
	mov.b32 	%r283, 0;
	mov.u32 	%r278, %r35;
$L__BB1_20:
	ld.shared.u32 	%r182, [%r274+-8];
	add.s32 	%r183, %r182, %r283;
	st.shared.u32 	[%r274+-8], %r183;
	ld.shared.u32 	%r184, [%r274+-4];
	add.s32 	%r185, %r184, %r183;
	st.shared.u32 	[%r274+-4], %r185;
	ld.shared.u32 	%r186, [%r274];
	add.s32 	%r187, %r186, %r185;
	st.shared.u32 	[%r274], %r187;
	ld.shared.u32 	%r188, [%r274+4];
	add.s32 	%r283, %r188, %r187;
	st.shared.u32 	[%r274+4], %r283;
	add.s32 	%r278, %r278, 4;
	add.s32 	%r274, %r274, 16;
	add.s32 	%r273, %r273, 4;
	setp.ne.s32 	%p15, %r273, 0;
	@%p15 bra 	$L__BB1_20;
$L__BB1_21:
	setp.eq.s32 	%p16, %r39, 0;
	@%p16 bra 	$L__BB1_24;
	shl.b32 	%r189, %r278, 2;
	mov.u32 	%r190, sharedArray;
	add.s32 	%r281, %r190, %r189;
	neg.s32 	%r280, %r39;
$L__BB1_23:
	.pragma "nounroll";
	ld.shared.u32 	%r191, [%r281];
	add.s32 	%r283, %r191, %r283;
	st.shared.u32 	[%r281], %r283;
	add.s32 	%r281, %r281, 4;
	add.s32 	%r280, %r280, 1;
	setp.ne.s32 	%p17, %r280, 0;
	@%p17 bra 	$L__BB1_23;
$L__BB1_24:
	shl.b32 	%r192, %r34, 2;
	mov.u32 	%r193, _ZZ9downsweepPiS_S_E9tile_sums;
	add.s32 	%r62, %r193, %r192;
	st.shared.u32 	[%r62], %r283;
	bar.sync 	0;
	setp.gt.u32 	%p18, %r34, 31;
	mov.u32 	%r194, _ZZ9downsweepPiS_S_E21shmem_reduction_tiles;
	add.s32 	%r63, %r194, %r192;
	@%p18 bra 	$L__BB1_30;
	shl.b32 	%r64, %r34, 5;
	mov.b32 	%r286, 0;
	mov.u32 	%r285, %r34;
$L__BB1_26:
	add.s32 	%r67, %r285, %r64;
	setp.gt.u32 	%p19, %r67, 31;
	@%p19 bra 	$L__BB1_28;
	shl.b32 	%r196, %r67, 2;
	add.s32 	%r198, %r193, %r196;
	ld.shared.u32 	%r199, [%r198];
	add.s32 	%r286, %r199, %r286;
	st.shared.u32 	[%r198], %r286;
$L__BB1_28:
	add.s32 	%r200, %r285, 1;
	and.b32  	%r285, %r200, 31;
	setp.ne.s32 	%p20, %r285, %r34;
	@%p20 bra 	$L__BB1_26;
	st.shared.u32 	[%r63], %r286;
$L__BB1_30:
	bar.sync 	0;
	add.s32 	%r71, %r34, -1;
	setp.gt.u32 	%p21, %r71, 30;
	@%p21 bra 	$L__BB1_32;
	ld.shared.u32 	%r288, [%r63+-4];
$L__BB1_32:
	setp.gt.u32 	%p22, %r71, 30;
	bar.sync 	0;
	@%p22 bra 	$L__BB1_34;
	ld.shared.u32 	%r202, [%r63];
	add.s32 	%r203, %r202, %r288;
	st.shared.u32 	[%r63], %r203;
$L__BB1_34:
	bar.sync 	0;
	add.s32 	%r74, %r34, -2;
	setp.gt.u32 	%p23, %r74, 29;
	@%p23 bra 	$L__BB1_36;
	ld.shared.u32 	%r288, [%r63+-8];
$L__BB1_36:
	setp.gt.u32 	%p24, %r74, 29;
	bar.sync 	0;
	@%p24 bra 	$L__BB1_38;
	ld.shared.u32 	%r204, [%r63];
	add.s32 	%r205, %r204, %r288;
	st.shared.u32 	[%r63], %r205;
$L__BB1_38:
	bar.sync 	0;
	add.s32 	%r77, %r34, -4;
	setp.gt.u32 	%p25, %r77, 27;
	@%p25 bra 	$L__BB1_40;
	ld.shared.u32 	%r288, [%r63+-16];
$L__BB1_40:
	setp.gt.u32 	%p26, %r77, 27;
	bar.sync 	0;
	@%p26 bra 	$L__BB1_42;
	ld.shared.u32 	%r206, [%r63];
	add.s32 	%r207, %r206, %r288;
	st.shared.u32 	[%r63], %r207;
$L__BB1_42:
	bar.sync 	0;
	add.s32 	%r80, %r34, -8;
	setp.gt.u32 	%p27, %r80, 23;
	@%p27 bra 	$L__BB1_44;
	ld.shared.u32 	%r288, [%r63+-32];
$L__BB1_44:
	setp.gt.u32 	%p28, %r80, 23;
	bar.sync 	0;
	@%p28 bra 	$L__BB1_46;
	ld.shared.u32 	%r208, [%r63];
	add.s32 	%r209, %r208, %r288;
	st.shared.u32 	[%r63], %r209;
$L__BB1_46:
	bar.sync 	0;
	and.b32  	%r83, %r34, 1008;
	setp.ne.s32 	%p29, %r83, 16;
	@%p29 bra 	$L__BB1_48;
	ld.shared.u32 	%r288, [%r63+-64];
$L__BB1_48:
	setp.ne.s32 	%p30, %r83, 16;
	bar.sync 	0;
	@%p30 bra 	$L__BB1_50;
	ld.shared.u32 	%r210, [%r63];
	add.s32 	%r211, %r210, %r288;
	st.shared.u32 	[%r63], %r211;
$L__BB1_50:
	setp.gt.u32 	%p31, %r71, 30;
	bar.sync 	0;
	@%p31 bra 	$L__BB1_55;
	shl.b32 	%r86, %r34, 5;
	mov.u32 	%r292, %r34;
$L__BB1_52:
	add.s32 	%r88, %r292, %r86;
	setp.gt.u32 	%p32, %r88, 31;
	@%p32 bra 	$L__BB1_54;
	ld.shared.u32 	%r212, [%r63];
	shl.b32 	%r213, %r88, 2;
	add.s32 	%r215, %r193, %r213;
	ld.shared.u32 	%r216, [%r215];
	add.s32 	%r217, %r216, %r212;
	st.shared.u32 	[%r215], %r217;
$L__BB1_54:
	add.s32 	%r218, %r292, 1;
	and.b32  	%r292, %r218, 31;
	setp.ne.s32 	%p33, %r292, %r34;
	@%p33 bra 	$L__BB1_52;
$L__BB1_55:
	setp.lt.s32 	%p34, %r36, 1;
	bar.sync 	0;
	setp.eq.s32 	%p35, %r34, 0;
	or.pred  	%p36, %p35, %p34;
	@%p36 bra 	$L__BB1_62;
	ld.shared.u32 	%r90, [%r62+-4];
	add.s32 	%r219, %r35, 1;
	max.s32 	%r91, %r37, %r219;
	sub.s32 	%r220, %r91, %r35;
	and.b32  	%r92, %r220, 3;
	setp.eq.s32 	%p37, %r92, 0;
	mov.u32 	%r297, %r35;
	@%p37 bra 	$L__BB1_59;
	shl.b32 	%r221, %r35, 2;
	mov.u32 	%r222, sharedArray;
	add.s32 	%r294, %r222, %r221;
	neg.s32 	%r293, %r92;
	add.s32 	%r297, %r35, %r92;
$L__BB1_58:
	.pragma "nounroll";
	ld.shared.u32 	%r223, [%r294];
	add.s32 	%r224, %r223, %r90;
	st.shared.u32 	[%r294], %r224;
	add.s32 	%r294, %r294, 4;
	add.s32 	%r293, %r293, 1;
	setp.ne.s32 	%p38, %r293, 0;
	@%p38 bra 	$L__BB1_58;
$L__BB1_59:
	sub.s32 	%r225, %r35, %r91;
	setp.gt.u32 	%p39, %r225, -4;
	@%p39 bra 	$L__BB1_62;
	shl.b32 	%r226, %r297, 2;
	mov.u32 	%r227, sharedArray;
	add.s32 	%r228, %r226, %r227;
	add.s32 	%r296, %r228, 8;
$L__BB1_61:
	ld.shared.u32 	%r229, [%r296+-8];
	add.s32 	%r230, %r229, %r90;
	st.shared.u32 	[%r296+-8], %r230;
	ld.shared.u32 	%r231, [%r296+-4];
	add.s32 	%r232, %r231, %r90;
	st.shared.u32 	[%r296+-4], %r232;
	ld.shared.u32 	%r233, [%r296];
	add.s32 	%r234, %r233, %r90;
	st.shared.u32 	[%r296], %r234;
	ld.shared.u32 	%r235, [%r296+4];
	add.s32 	%r236, %r235, %r90;
	st.shared.u32 	[%r296+4], %r236;
	add.s32 	%r297, %r297, 4;
	add.s32 	%r296, %r296, 16;
	setp.lt.s32 	%p40, %r297, %r37;
	@%p40 bra 	$L__BB1_61;
$L__BB1_62:
	setp.eq.s32 	%p41, %r1, 0;
	mov.b32 	%r298, 0;
	@%p41 bra 	$L__BB1_64;
	add.s32 	%r238, %r1, -1;
	cvta.to.global.u64 	%rd16, %rd2;
	mul.wide.u32 	%rd17, %r238, 4;
	add.s64 	%rd18, %rd16, %rd17;
	ld.global.u32 	%r298, [%rd18];
$L__BB1_64:
	setp.lt.s32 	%p42, %r3, 1;
	bar.sync 	0;
	@%p42 bra 	$L__BB1_81;
	max.s32 	%r108, %r4, 1;
	and.b32  	%r109, %r108, 3;
	setp.lt.u32 	%p43, %r3, 97;
	mov.b32 	%r303, 0;
	@%p43 bra 	$L__BB1_76;
	and.b32  	%r303, %r108, 67108860;
	neg.s32 	%r302, %r303;
	add.s32 	%r301, %r34, 64;
	add.s32 	%r300, %r34, %r2;
	mov.u32 	%r241, sharedArray;
	add.s32 	%r242, %r192, %r241;
	add.s32 	%r299, %r242, 256;
$L__BB1_67:
	add.s32 	%r243, %r301, -64;
	setp.ge.u32 	%p44, %r243, %r3;
	@%p44 bra 	$L__BB1_69;
	ld.shared.u32 	%r244, [%r299+-256];
	add.s32 	%r245, %r244, %r298;
	mul.wide.u32 	%rd19, %r300, 4;
	add.s64 	%rd20, %rd1, %rd19;
	st.global.u32 	[%rd20], %r245;
$L__BB1_69:
	add.s32 	%r246, %r301, -32;
	setp.ge.u32 	%p45, %r246, %r3;
	@%p45 bra 	$L__BB1_71;
	ld.shared.u32 	%r247, [%r299+-128];
	add.s32 	%r248, %r247, %r298;
	add.s32 	%r249, %r300, 32;
	mul.wide.u32 	%rd21, %r249, 4;
	add.s64 	%rd22, %rd1, %rd21;
	st.global.u32 	[%rd22], %r248;
$L__BB1_71:
	setp.ge.u32 	%p46, %r301, %r3;
	@%p46 bra 	$L__BB1_73;
	ld.shared.u32 	%r250, [%r299];
	add.s32 	%r251, %r250, %r298;
	add.s32 	%r252, %r300, 64;
	mul.wide.u32 	%rd23, %r252, 4;
	add.s64 	%rd24, %rd1, %rd23;
	st.global.u32 	[%rd24], %r251;
$L__BB1_73:
	add.s32 	%r253, %r301, 32;
	setp.ge.u32 	%p47, %r253, %r3;
	@%p47 bra 	$L__BB1_75;
	ld.shared.u32 	%r254, [%r299+128];
	add.s32 	%r255, %r254, %r298;
	add.s32 	%r256, %r300, 96;
	mul.wide.u32 	%rd25, %r256, 4;
	add.s64 	%rd26, %rd1, %rd25;
	st.global.u32 	[%rd26], %r255;
$L__BB1_75:
	add.s32 	%r302, %r302, 4;
	add.s32 	%r301, %r301, 128;
	add.s32 	%r300, %r300, 128;
	add.s32 	%r299, %r299, 512;
	setp.ne.s32 	%p48, %r302, 0;
	@%p48 bra 	$L__BB1_67;
$L__BB1_76:
	setp.eq.s32 	%p49, %r109, 0;
	@%p49 bra 	$L__BB1_81;
	shl.b32 	%r257, %r303, 5;
	add.s32 	%r305, %r34, %r257;
	add.s32 	%r307, %r305, %r2;
	shl.b32 	%r258, %r303, 7;
	add.s32 	%r260, %r258, %r192;
	mov.u32 	%r261, sharedArray;
	add.s32 	%r306, %r261, %r260;
	neg.s32 	%r304, %r109;
$L__BB1_78:
	.pragma "nounroll";
	setp.ge.u32 	%p50, %r305, %r3;
	@%p50 bra 	$L__BB1_80;
	ld.shared.u32 	%r262, [%r306];
	add.s32 	%r263, %r262, %r298;
	mul.wide.u32 	%rd27, %r307, 4;
	add.s64 	%rd28, %rd1, %rd27;
	st.global.u32 	[%rd28], %r263;
$L__BB1_80:
	add.s32 	%r307, %r307, 32;
	add.s32 	%r306, %r306, 128;
	add.s32 	%r305, %r305, 32;
	add.s32 	%r304, %r304, 1;
	setp.ne.s32 	%p51, %r304, 0;
	@%p51 bra 	$L__BB1_78;
$L__BB1_81:
	ret;

}
	// .globl	_Z11kogge_stonePiS_S_
.visible .entry _Z11kogge_stonePiS_S_(
	.param .u64 .ptr .align 1 _Z11kogge_stonePiS_S__param_0,
	.param .u64 .ptr .align 1 _Z11kogge_stonePiS_S__param_1,
	.param .u64 .ptr .align 1 _Z11kogge_stonePiS_S__param_2
)
{
	.reg .pred 	%p<51>;
	.reg .b32 	%r<144>;
	.reg .b64 	%rd<19>;
	// demoted variable
	.shared .align 4 .b8 _ZZ11kogge_stonePiS_S_E3arr[512];
	ld.param.u64 	%rd6, [_Z11kogge_stonePiS_S__param_0];
	ld.param.u64 	%rd7, [_Z11kogge_stonePiS_S__param_1];
	ld.param.u64 	%rd8, [_Z11kogge_stonePiS_S__param_2];
	cvta.to.global.u64 	%rd1, %rd7;
	cvta.to.global.u64 	%rd9, %rd6;
	cvta.to.global.u64 	%rd10, %rd8;
	ld.global.u32 	%r1, [%rd10];
	ld.global.u32 	%r2, [%rd9];
	mov.u32 	%r3, %ctaid.x;
	shl.b32 	%r4, %r3, 7;
	mov.u32 	%r5, %tid.x;
	add.s32 	%r51, %r4, %r5;
	add.s32 	%r6, %r51, %r1;
	setp.ge.u32 	%p1, %r6, %r2;
	mul.wide.u32 	%rd11, %r6, 4;
	add.s64 	%rd2, %rd1, %rd11;
	shl.b32 	%r52, %r5, 2;
	mov.u32 	%r53, _ZZ11kogge_stonePiS_S_E3arr;
	add.s32 	%r7, %r53, %r52;
	@%p1 bra 	$L__BB2_2;
	ld.global.u32 	%r54, [%rd2];
	st.shared.u32 	[%r7], %r54;
$L__BB2_2:
	add.s32 	%r8, %r6, 32;
	setp.ge.u32 	%p2, %r8, %r2;
	mul.wide.u32 	%rd12, %r8, 4;
	add.s64 	%rd3, %rd1, %rd12;
	@%p2 bra 	$L__BB2_4;
	ld.global.u32 	%r55, [%rd3];
	st.shared.u32 	[%r7+128], %r55;
$L__BB2_4:
	add.s32 	%r9, %r6, 64;
	setp.ge.u32 	%p3, %r9, %r2;
	mul.wide.u32 	%rd13, %r9, 4;
	add.s64 	%rd4, %rd1, %rd13;
	@%p3 bra 	$L__BB2_6;
	ld.global.u32 	%r56, [%rd4];
	st.shared.u32 	[%r7+256], %r56;
$L__BB2_6:
	add.s32 	%r10, %r6, 96;
	setp.ge.u32 	%p4, %r10, %r2;
	mul.wide.u32 	%rd14, %r10, 4;
	add.s64 	%rd5, %rd1, %rd14;
	@%p4 bra 	$L__BB2_8;
	ld.global.u32 	%r57, [%rd5];
	st.shared.u32 	[%r7+384], %r57;
$L__BB2_8:
	bar.sync 	0;
	setp.eq.s32 	%p5, %r5, 0;
	@%p5 bra 	$L__BB2_10;
	ld.shared.u32 	%r125, [%r7+-4];
$L__BB2_10:
	setp.eq.s32 	%p6, %r5, 0;
	bar.sync 	0;
	@%p6 bra 	$L__BB2_12;
	ld.shared.u32 	%r59, [%r7];
	add.s32 	%r60, %r59, %r125;
	st.shared.u32 	[%r7], %r60;
$L__BB2_12:
	bar.sync 	0;
	setp.lt.u32 	%p7, %r5, 2;
	@%p7 bra 	$L__BB2_14;
	ld.shared.u32 	%r125, [%r7+-8];
$L__BB2_14:
	setp.lt.u32 	%p8, %r5, 2;
	bar.sync 	0;
	@%p8 bra 	$L__BB2_16;
	ld.shared.u32 	%r61, [%r7];
	add.s32 	%r62, %r61, %r125;
	st.shared.u32 	[%r7], %r62;
$L__BB2_16:
	bar.sync 	0;
	setp.lt.u32 	%p9, %r5, 4;
	@%p9 bra 	$L__BB2_18;
	ld.shared.u32 	%r125, [%r7+-16];
$L__BB2_18:
	setp.lt.u32 	%p10, %r5, 4;
	bar.sync 	0;
	@%p10 bra 	$L__BB2_20;
	ld.shared.u32 	%r63, [%r7];
	add.s32 	%r64, %r63, %r125;
	st.shared.u32 	[%r7], %r64;
$L__BB2_20:
	bar.sync 	0;
	setp.lt.u32 	%p11, %r5, 8;
	@%p11 bra 	$L__BB2_22;
	ld.shared.u32 	%r125, [%r7+-32];
$L__BB2_22:
	setp.lt.u32 	%p12, %r5, 8;
	bar.sync 	0;
	@%p12 bra 	$L__BB2_24;
	ld.shared.u32 	%r65, [%r7];
	add.s32 	%r66, %r65, %r125;
	st.shared.u32 	[%r7], %r66;
$L__BB2_24:
	bar.sync 	0;
	setp.lt.u32 	%p13, %r5, 16;
	@%p13 bra 	$L__BB2_26;
	ld.shared.u32 	%r125, [%r7+-64];
$L__BB2_26:
	setp.lt.u32 	%p14, %r5, 16;
	bar.sync 	0;
	@%p14 bra 	$L__BB2_28;
	ld.shared.u32 	%r67, [%r7];
	add.s32 	%r68, %r67, %r125;
	st.shared.u32 	[%r7], %r68;
$L__BB2_28:
	setp.eq.s32 	%p15, %r5, 0;
	bar.sync 	0;
	@%p15 bra 	$L__BB2_30;
	ld.shared.u32 	%r125, [%r7+124];
$L__BB2_30:
	setp.eq.s32 	%p16, %r5, 0;
	bar.sync 	0;
	@%p16 bra 	$L__BB2_32;
	ld.shared.u32 	%r69, [%r7+128];
	add.s32 	%r70, %r69, %r125;
	st.shared.u32 	[%r7+128], %r70;
$L__BB2_32:
	setp.lt.u32 	%p17, %r5, 2;
	bar.sync 	0;
	@%p17 bra 	$L__BB2_34;
	ld.shared.u32 	%r125, [%r7+120];
$L__BB2_34:
	setp.lt.u32 	%p18, %r5, 2;
	bar.sync 	0;
	@%p18 bra 	$L__BB2_36;
	ld.shared.u32 	%r71, [%r7+128];
	add.s32 	%r72, %r71, %r125;
	st.shared.u32 	[%r7+128], %r72;
$L__BB2_36:
	setp.lt.u32 	%p19, %r5, 4;
	bar.sync 	0;
	@%p19 bra 	$L__BB2_38;
	ld.shared.u32 	%r125, [%r7+112];
$L__BB2_38:
	setp.lt.u32 	%p20, %r5, 4;
	bar.sync 	0;
	@%p20 bra 	$L__BB2_40;
	ld.shared.u32 	%r73, [%r7+128];
	add.s32 	%r74, %r73, %r125;
	st.shared.u32 	[%r7+128], %r74;
$L__BB2_40:
	setp.lt.u32 	%p21, %r5, 8;
	bar.sync 	0;
	@%p21 bra 	$L__BB2_42;
	ld.shared.u32 	%r125, [%r7+96];
$L__BB2_42:
	setp.lt.u32 	%p22, %r5, 8;
	bar.sync 	0;
	@%p22 bra 	$L__BB2_44;
	ld.shared.u32 	%r75, [%r7+128];
	add.s32 	%r76, %r75, %r125;
	st.shared.u32 	[%r7+128], %r76;
$L__BB2_44:
	setp.lt.u32 	%p23, %r5, 16;
	bar.sync 	0;
	@%p23 bra 	$L__BB2_46;
	ld.shared.u32 	%r125, [%r7+64];
$L__BB2_46:
	setp.lt.u32 	%p24, %r5, 16;
	bar.sync 	0;
	@%p24 bra 	$L__BB2_48;
	ld.shared.u32 	%r77, [%r7+128];
	add.s32 	%r78, %r77, %r125;
	st.shared.u32 	[%r7+128], %r78;
$L__BB2_48:
	setp.eq.s32 	%p25, %r5, 0;
	bar.sync 	0;
	@%p25 bra 	$L__BB2_50;
	ld.shared.u32 	%r125, [%r7+252];
$L__BB2_50:
	setp.eq.s32 	%p26, %r5, 0;
	bar.sync 	0;
	@%p26 bra 	$L__BB2_52;
	ld.shared.u32 	%r79, [%r7+256];
	add.s32 	%r80, %r79, %r125;
	st.shared.u32 	[%r7+256], %r80;
$L__BB2_52:
	setp.lt.u32 	%p27, %r5, 2;
	bar.sync 	0;
	@%p27 bra 	$L__BB2_54;
	ld.shared.u32 	%r125, [%r7+248];
$L__BB2_54:
	setp.lt.u32 	%p28, %r5, 2;
	bar.sync 	0;
	@%p28 bra 	$L__BB2_56;
	ld.shared.u32 	%r81, [%r7+256];
	add.s32 	%r82, %r81, %r125;
	st.shared.u32 	[%r7+256], %r82;
$L__BB2_56:
	setp.lt.u32 	%p29, %r5, 4;
	bar.sync 	0;
	@%p29 bra 	$L__BB2_58;
	ld.shared.u32 	%r125, [%r7+240];
$L__BB2_58:
	setp.lt.u32 	%p30, %r5, 4;
	bar.sync 	0;
	@%p30 bra 	$L__BB2_60;
	ld.shared.u32 	%r83, [%r7+256];
	add.s32 	%r84, %r83, %r125;
	st.shared.u32 	[%r7+256], %r84;
$L__BB2_60:
	setp.lt.u32 	%p31, %r5, 8;
	bar.sync 	0;
	@%p31 bra 	$L__BB2_62;
	ld.shared.u32 	%r125, [%r7+224];
$L__BB2_62:
	setp.lt.u32 	%p32, %r5, 8;
	bar.sync 	0;
	@%p32 bra 	$L__BB2_64;
	ld.shared.u32 	%r85, [%r7+256];
	add.s32 	%r86, %r85, %r125;
	st.shared.u32 	[%r7+256], %r86;
$L__BB2_64:
	setp.lt.u32 	%p33, %r5, 16;
	bar.sync 	0;
	@%p33 bra 	$L__BB2_66;
	ld.shared.u32 	%r125, [%r7+192];
$L__BB2_66:
	setp.lt.u32 	%p34, %r5, 16;
	bar.sync 	0;
	@%p34 bra 	$L__BB2_68;
	ld.shared.u32 	%r87, [%r7+256];
	add.s32 	%r88, %r87, %r125;
	st.shared.u32 	[%r7+256], %r88;
$L__BB2_68:
	setp.eq.s32 	%p35, %r5, 0;
	bar.sync 	0;
	@%p35 bra 	$L__BB2_70;
	ld.shared.u32 	%r125, [%r7+380];
$L__BB2_70:
	setp.eq.s32 	%p36, %r5, 0;
	bar.sync 	0;
	@%p36 bra 	$L__BB2_72;
	ld.shared.u32 	%r89, [%r7+384];
	add.s32 	%r90, %r89, %r125;
	st.shared.u32 	[%r7+384], %r90;
$L__BB2_72:
	setp.lt.u32 	%p37, %r5, 2;
	bar.sync 	0;
	@%p37 bra 	$L__BB2_74;
	ld.shared.u32 	%r125, [%r7+376];
$L__BB2_74:
	setp.lt.u32 	%p38, %r5, 2;
	bar.sync 	0;
	@%p38 bra 	$L__BB2_76;
	ld.shared.u32 	%r91, [%r7+384];
	add.s32 	%r92, %r91, %r125;
	st.shared.u32 	[%r7+384], %r92;
$L__BB2_76:
	setp.lt.u32 	%p39, %r5, 4;
	bar.sync 	0;
	@%p39 bra 	$L__BB2_78;
	ld.shared.u32 	%r125, [%r7+368];
$L__BB2_78:
	setp.lt.u32 	%p40, %r5, 4;
	bar.sync 	0;
	@%p40 bra 	$L__BB2_80;
	ld.shared.u32 	%r93, [%r7+384];
	add.s32 	%r94, %r93, %r125;
	st.shared.u32 	[%r7+384], %r94;
$L__BB2_80:
	setp.lt.u32 	%p41, %r5, 8;
	bar.sync 	0;
	@%p41 bra 	$L__BB2_82;
	ld.shared.u32 	%r125, [%r7+352];
$L__BB2_82:
	setp.lt.u32 	%p42, %r5, 8;
	bar.sync 	0;
	@%p42 bra 	$L__BB2_84;
	ld.shared.u32 	%r95, [%r7+384];
	add.s32 	%r96, %r95, %r125;
	st.shared.u32 	[%r7+384], %r96;
$L__BB2_84:
	setp.lt.u32 	%p43, %r5, 16;
	bar.sync 	0;
	@%p43 bra 	$L__BB2_86;
	ld.shared.u32 	%r125, [%r7+320];
$L__BB2_86:
	setp.lt.u32 	%p44, %r5, 16;
	bar.sync 	0;
	@%p44 bra 	$L__BB2_88;
	ld.shared.u32 	%r97, [%r7+384];
	add.s32 	%r98, %r97, %r125;
	st.shared.u32 	[%r7+384], %r98;
$L__BB2_88:
	setp.ge.u32 	%p45, %r6, %r2;
	bar.sync 	0;
	ld.shared.u32 	%r99, [_ZZ11kogge_stonePiS_S_E3arr+124];
	ld.shared.u32 	%r100, [%r7+128];
	add.s32 	%r101, %r100, %r99;
	st.shared.u32 	[%r7+128], %r101;
	bar.sync 	0;
	ld.shared.u32 	%r102, [_ZZ11kogge_stonePiS_S_E3arr+252];
	ld.shared.u32 	%r103, [%r7+256];
	add.s32 	%r104, %r103, %r102;
	st.shared.u32 	[%r7+256], %r104;
	bar.sync 	0;
	ld.shared.u32 	%r105, [_ZZ11kogge_stonePiS_S_E3arr+380];
	ld.shared.u32 	%r106, [%r7+384];
	add.s32 	%r107, %r106, %r105;
	st.shared.u32 	[%r7+384], %r107;
	bar.sync 	0;
	@%p45 bra 	$L__BB2_90;
	ld.shared.u32 	%r108, [%r7];
	st.global.u32 	[%rd2], %r108;
$L__BB2_90:
	setp.ge.u32 	%p46, %r8, %r2;
	@%p46 bra 	$L__BB2_92;
	ld.shared.u32 	%r109, [%r7+128];
	st.global.u32 	[%rd3], %r109;
$L__BB2_92:
	setp.ge.u32 	%p47, %r9, %r2;
	@%p47 bra 	$L__BB2_94;
	ld.shared.u32 	%r110, [%r7+256];
	st.global.u32 	[%rd4], %r110;
$L__BB2_94:
	setp.ge.u32 	%p48, %r10, %r2;
	@%p48 bra 	$L__BB2_96;
	ld.shared.u32 	%r111, [%r7+384];
	st.global.u32 	[%rd5], %r111;
$L__BB2_96:
	setp.ne.s32 	%p49, %r5, 0;
	bar.sync 	0;
	@%p49 bra 	$L__BB2_100;
	add.s32 	%r112, %r4, %r1;
	add.s32 	%r113, %r112, 128;
	setp.gt.u32 	%p50, %r113, %r2;
	@%p50 bra 	$L__BB2_99;
	ld.shared.u32 	%r114, [_ZZ11kogge_stonePiS_S_E3arr+508];
	add.s32 	%r115, %r2, %r3;
	mul.wide.u32 	%rd15, %r115, 4;
	add.s64 	%rd16, %rd1, %rd15;
	st.global.u32 	[%rd16], %r114;
	bra.uni 	$L__BB2_100;
$L__BB2_99:
	not.b32 	%r117, %r112;
	add.s32 	%r118, %r2, %r117;
	shl.b32 	%r119, %r118, 2;
	add.s32 	%r121, %r53, %r119;
	ld.shared.u32 	%r122, [%r121];
	add.s32 	%r123, %r2, %r3;
	mul.wide.u32 	%rd17, %r123, 4;
	add.s64 	%rd18, %rd1, %rd17;
	st.global.u32 	[%rd18], %r122;
$L__BB2_100:
	ret;

}
	// .globl	_Z12add_constantPiS_S_
.visible .entry _Z12add_constantPiS_S_(
	.param .u64 .ptr .align 1 _Z12add_constantPiS_S__param_0,
	.param .u64 .ptr .align 1 _Z12add_constantPiS_S__param_1,
	.param .u64 .ptr .align 1 _Z12add_constantPiS_S__param_2
)
{
	.reg .pred 	%p<6>;
	.reg .b32 	%r<26>;
	.reg .b64 	%rd<20>;

	ld.param.u64 	%rd3, [_Z12add_constantPiS_S__param_0];
	ld.param.u64 	%rd4, [_Z12add_constantPiS_S__param_1];
	ld.param.u64 	%rd5, [_Z12add_constantPiS_S__param_2];
	cvta.to.global.u64 	%rd1, %rd4;
	cvta.to.global.u64 	%rd6, %rd3;
	cvta.to.global.u64 	%rd7, %rd5;
	ld.global.u32 	%r1, [%rd7];
	mov.u32 	%r2, %ctaid.x;
	ld.global.s32 	%rd2, [%rd6];
	setp.eq.s32 	%p1, %r2, 0;
	mov.b32 	%r25, 0;
	@%p1 bra 	$L__BB3_2;
	cvt.u64.u32 	%rd8, %r2;
	add.s64 	%rd9, %rd2, %rd8;
	shl.b64 	%rd10, %rd9, 2;
	add.s64 	%rd11, %rd1, %rd10;
	ld.global.u32 	%r25, [%rd11+-4];
$L__BB3_2:
	cvt.u32.u64 	%r10, %rd2;
	mov.u32 	%r11, %tid.x;
	shl.b32 	%r12, %r2, 7;
	add.s32 	%r13, %r12, %r11;
	add.s32 	%r5, %r13, %r1;
	setp.ge.u32 	%p2, %r5, %r10;
	@%p2 bra 	$L__BB3_7;
	mul.wide.u32 	%rd12, %r5, 4;
	add.s64 	%rd13, %rd1, %rd12;
	ld.global.u32 	%r15, [%rd13];
	add.s32 	%r16, %r15, %r25;
	st.global.u32 	[%rd13], %r16;
	add.s32 	%r6, %r5, 32;
	setp.ge.u32 	%p3, %r6, %r10;
	@%p3 bra 	$L__BB3_7;
	mul.wide.u32 	%rd14, %r6, 4;
	add.s64 	%rd15, %rd1, %rd14;
	ld.global.u32 	%r18, [%rd15];
	add.s32 	%r19, %r18, %r25;
	st.global.u32 	[%rd15], %r19;
	add.s32 	%r7, %r5, 64;
	setp.ge.u32 	%p4, %r7, %r10;
	@%p4 bra 	$L__BB3_7;
	mul.wide.u32 	%rd16, %r7, 4;
	add.s64 	%rd17, %rd1, %rd16;
	ld.global.u32 	%r21, [%rd17];
	add.s32 	%r22, %r21, %r25;
	st.global.u32 	[%rd17], %r22;
	add.s32 	%r8, %r5, 96;
	setp.ge.u32 	%p5, %r8, %r10;
	@%p5 bra 	$L__BB3_7;
	mul.wide.u32 	%rd18, %r8, 4;
	add.s64 	%rd19, %rd1, %rd18;
	ld.global.u32 	%r23, [%rd19];
	add.s32 	%r24, %r23, %r25;
	st.global.u32 	[%rd19], %r24;
$L__BB3_7:
	ret;

}
	// .globl	_Z7print_dPiS_S_
.visible .entry _Z7print_dPiS_S_(
	.param .u64 .ptr .align 1 _Z7print_dPiS_S__param_0,
	.param .u64 .ptr .align 1 _Z7print_dPiS_S__param_1,
	.param .u64 .ptr .align 1 _Z7print_dPiS_S__param_2
)
{
	.local .align 8 .b8 	__local_depot4[8];
	.reg .b64 	%SP;
	.reg .b64 	%SPL;
	.reg .pred 	%p<3>;
	.reg .b32 	%r<17>;
	.reg .b64 	%rd<20>;

	mov.u64 	%SPL, __local_depot4;
	cvta.local.u64 	%SP, %SPL;
	ld.param.u64 	%rd4, [_Z7print_dPiS_S__param_0];
	ld.param.u64 	%rd5, [_Z7print_dPiS_S__param_1];
	ld.param.u64 	%rd6, [_Z7print_dPiS_S__param_2];
	cvta.to.global.u64 	%rd1, %rd6;
	cvta.to.global.u64 	%rd2, %rd4;
	cvta.to.global.u64 	%rd7, %rd5;
	add.u64 	%rd8, %SP, 0;
	add.u64 	%rd3, %SPL, 0;
	ld.global.u32 	%r4, [%rd7];
	mul.wide.s32 	%rd9, %r4, 4;
	add.s64 	%rd10, %rd2, %rd9;
	ld.global.u32 	%r5, [%rd10];
	st.local.u32 	[%rd3], %r5;
	mov.u64 	%rd11, $str;
	cvta.global.u64 	%rd12, %rd11;
	{ // callseq 0, 0
	.param .b64 param0;
	st.param.b64 	[param0], %rd12;
	.param .b64 param1;
	st.param.b64 	[param1], %rd8;
	.param .b32 retval0;
	call.uni (retval0), 
	vprintf, 
	(
	param0, 
	param1
	);
	ld.param.b32 	%r6, [retval0];
	} // callseq 0
	ld.global.u32 	%r8, [%rd7];
	add.s32 	%r16, %r8, 1;
	ld.global.u32 	%r9, [%rd1];
	setp.ge.s32 	%p1, %r16, %r9;
	@%p1 bra 	$L__BB4_3;
	mov.u64 	%rd15, $str$1;
$L__BB4_2:
	mul.wide.s32 	%rd13, %r16, 4;
	add.s64 	%rd14, %rd2, %rd13;
	ld.global.u32 	%r10, [%rd14];
	st.local.u32 	[%rd3], %r10;
	cvta.global.u64 	%rd16, %rd15;
	{ // callseq 1, 0
	.param .b64 param0;
	st.param.b64 	[param0], %rd16;
	.param .b64 param1;
	st.param.b64 	[param1], %rd8;
	.param .b32 retval0;
	call.uni (retval0), 
	vprintf, 
	(
	param0, 
	param1
	);
	ld.param.b32 	%r11, [retval0];
	} // callseq 1
	add.s32 	%r16, %r16, 1;
	ld.global.u32 	%r13, [%rd1];
	setp.lt.s32 	%p2, %r16, %r13;
	@%p2 bra 	$L__BB4_2;
$L__BB4_3:
	mov.u64 	%rd18, $str$2;
	cvta.global.u64 	%rd19, %rd18;
	{ // callseq 2, 0
	.param .b64 param0;
	st.param.b64 	[param0], %rd19;
	.param .b64 param1;
	st.param.b64 	[param1], 0;
	.param .b32 retval0;
	call.uni (retval0), 
	vprintf, 
	(
	param0, 
	param1
	);
	ld.param.b32 	%r14, [retval0];
	} // callseq 2
	ret;

}
	// .globl	_Z16verify_ws_updatePiS_S_
.visible .entry _Z16verify_ws_updatePiS_S_(
	.param .u64 .ptr .align 1 _Z16verify_ws_updatePiS_S__param_0,
	.param .u64 .ptr .align 1 _Z16verify_ws_updatePiS_S__param_1,
	.param .u64 .ptr .align 1 _Z16verify_ws_updatePiS_S__param_2
)
{
	.local .align 8 .b8 	__local_depot5[16];
	.reg .b64 	%SP;
	.reg .b64 	%SPL;
	.reg .pred 	%p<5>;
	.reg .b32 	%r<17>;
	.reg .b64 	%rd<17>;

	mov.u64 	%SPL, __local_depot5;
	cvta.local.u64 	%SP, %SPL;
	ld.param.u64 	%rd3, [_Z16verify_ws_updatePiS_S__param_0];
	ld.param.u64 	%rd4, [_Z16verify_ws_updatePiS_S__param_1];
	ld.param.u64 	%rd5, [_Z16verify_ws_updatePiS_S__param_2];
	cvta.to.global.u64 	%rd6, %rd5;
	ld.global.u32 	%r1, [%rd6];
	setp.lt.s32 	%p1, %r1, 1;
	@%p1 bra 	$L__BB5_6;
	cvta.to.global.u64 	%rd1, %rd3;
	cvta.to.global.u64 	%rd2, %rd4;
	mov.b32 	%r15, 0;
	mov.u32 	%r16, %r15;
$L__BB5_2:
	mul.wide.u32 	%rd7, %r15, 4;
	add.s64 	%rd8, %rd1, %rd7;
	ld.global.u32 	%r9, [%rd8];
	add.s32 	%r16, %r9, %r16;
	and.b32  	%r10, %r15, 127;
	setp.ne.s32 	%p2, %r10, 127;
	@%p2 bra 	$L__BB5_5;
	shr.u32 	%r5, %r15, 7;
	mul.wide.u32 	%rd9, %r5, 4;
	add.s64 	%rd10, %rd2, %rd9;
	ld.global.u32 	%r6, [%rd10];
	setp.eq.s32 	%p3, %r16, %r6;
	@%p3 bra 	$L__BB5_5;
	add.u64 	%rd11, %SP, 0;
	add.u64 	%rd12, %SPL, 0;
	st.local.v2.u32 	[%rd12], {%r5, %r16};
	st.local.u32 	[%rd12+8], %r6;
	mov.u64 	%rd13, $str$3;
	cvta.global.u64 	%rd14, %rd13;
	{ // callseq 3, 0
	.param .b64 param0;
	st.param.b64 	[param0], %rd14;
	.param .b64 param1;
	st.param.b64 	[param1], %rd11;
	.param .b32 retval0;
	call.uni (retval0), 
	vprintf, 
	(
	param0, 
	param1
	);
	ld.param.b32 	%r11, [retval0];
	} // callseq 3
	bra.uni 	$L__BB5_7;
$L__BB5_5:
	add.s32 	%r15, %r15, 1;
	setp.ne.s32 	%p4, %r15, %r1;
	@%p4 bra 	$L__BB5_2;
$L__BB5_6:
	mov.u64 	%rd15, $str$4;
	cvta.global.u64 	%rd16, %rd15;
	{ // callseq 4, 0
	.param .b64 param0;
	st.param.b64 	[param0], %rd16;
	.param .b64 param1;
	st.param.b64 	[param1], 0;
	.param .b32 retval0;
	call.uni (retval0), 
	vprintf, 
	(
	param0, 
	param1
	);
	ld.param.b32 	%r13, [retval0];
	} // callseq 4
$L__BB5_7:
	ret;

}


// ===== COMPILED SASS (sm_100) =====

	.target	sm_100

	.elftype	@"ET_EXEC"


//--------------------- .note.nv.tkinfo           --------------------------
	.section	.note.nv.tkinfo,"",@"SHT_NOTE"
	.sectionflags	@"SHF_NOTE_NV_TKINFO"
	.tkinfo
        /*0018*/ 	.word	0x00000002
        /*0030*/ 	.string	""
        /*0030*/ 	.string	"ptxas"
        /*0030*/ 	.string	"Cuda compilation tools, release 13.0, V13.0.88"
        /*0030*/ 	.string	"Build cuda_13.0.r13.0/compiler.36424714_0"
        /*0030*/ 	.string	"-arch sm_100 -m 64 "



//--------------------- .note.nv.cuinfo           --------------------------
	.section	.note.nv.cuinfo,"",@"SHT_NOTE"
	.sectionflags	@"SHF_NOTE_NV_CUINFO"
        /*0018*/ 	.short	0x0002
        /*001a*/ 	.short	0x0064
        /*001c*/ 	.short	0x0082
	.zero		2


//--------------------- .nv.info                  --------------------------
	.section	.nv.info,"",@"SHT_CUDA_INFO"
	.align	4


	//----- nvinfo : EIATTR_REGCOUNT
	.align		4
        /*0000*/ 	.byte	0x04, 0x2f
        /*0002*/ 	.short	(.L_6 - .L_5)
	.align		4
.L_5:
        /*0004*/ 	.word	index@(_Z7upsweepPiS_S_)
        /*0008*/ 	.word	0x00000020


	//----- nvinfo : EIATTR_FRAME_SIZE
	.align		4
.L_6:
        /*000c*/ 	.byte	0x04, 0x11
        /*000e*/ 	.short	(.L_8 - .L_7)
	.align		4
.L_7:
        /*0010*/ 	.word	index@(_Z7upsweepPiS_S_)
        /*0014*/ 	.word	0x00000000


	//----- nvinfo : EIATTR_REGCOUNT
	.align		4
.L_8:
        /*0018*/ 	.byte	0x04, 0x2f
        /*001a*/ 	.short	(.L_10 - .L_9)
	.align		4
.L_9:
        /*001c*/ 	.word	index@(_Z9downsweepPiS_S_)
        /*0020*/ 	.word	0x00000020


	//----- nvinfo : EIATTR_FRAME_SIZE
	.align		4
.L_10:
        /*0024*/ 	.byte	0x04, 0x11
        /*0026*/ 	.short	(.L_12 - .L_11)
	.align		4
.L_11:
        /*0028*/ 	.word	index@(_Z9downsweepPiS_S_)
        /*002c*/ 	.word	0x00000000


	//----- nvinfo : EIATTR_REGCOUNT
	.align		4
.L_12:
        /*0030*/ 	.byte	0x04, 0x2f
        /*0032*/ 	.short	(.L_14 - .L_13)
	.align		4
.L_13:
        /*0034*/ 	.word	index@(_Z11kogge_stonePiS_S_)
        /*0038*/ 	.word	0x0000001e


	//----- nvinfo : EIATTR_FRAME_SIZE
	.align		4
.L_14:
        /*003c*/ 	.byte	0x04, 0x11
        /*003e*/ 	.short	(.L_16 - .L_15)
	.align		4
.L_15:
        /*0040*/ 	.word	index@(_Z11kogge_stonePiS_S_)
        /*0044*/ 	.word	0x00000000


	//----- nvinfo : EIATTR_REGCOUNT
	.align		4
.L_16:
        /*0048*/ 	.byte	0x04, 0x2f
        /*004a*/ 	.short	(.L_18 - .L_17)
	.align		4
.L_17:
        /*004c*/ 	.word	index@(_Z12add_constantPiS_S_)
        /*0050*/ 	.word	0x0000000e


	//----- nvinfo : EIATTR_FRAME_SIZE
	.align		4
.L_18:
        /*0054*/ 	.byte	0x04, 0x11
        /*0056*/ 	.short	(.L_20 - .L_19)
	.align		4
.L_19:
        /*0058*/ 	.word	index@(_Z12add_constantPiS_S_)
        /*005c*/ 	.word	0x00000000


	//----- nvinfo : EIATTR_REGCOUNT
	.align		4
.L_20:
        /*0060*/ 	.byte	0x04, 0x2f
        /*0062*/ 	.short	(.L_22 - .L_21)
	.align		4
.L_21:
        /*0064*/ 	.word	index@(_Z7print_dPiS_S_)
        /*0068*/ 	.word	0x00000018


	//----- nvinfo : EIATTR_FRAME_SIZE
	.align		4
.L_22:
        /*006c*/ 	.byte	0x04, 0x11
        /*006e*/ 	.short	(.L_24 - .L_23)
	.align		4
.L_23:
        /*0070*/ 	.word	index@(_Z7print_dPiS_S_)
        /*0074*/ 	.word	0x00000008


	//----- nvinfo : EIATTR_REGCOUNT
	.align		4
.L_24:
        /*0078*/ 	.byte	0x04, 0x2f
        /*007a*/ 	.short	(.L_26 - .L_25)
	.align		4
.L_25:
        /*007c*/ 	.word	index@(_Z16verify_ws_updatePiS_S_)
        /*0080*/ 	.word	0x00000018


	//----- nvinfo : EIATTR_FRAME_SIZE
	.align		4
.L_26:
        /*0084*/ 	.byte	0x04, 0x11
        /*0086*/ 	.short	(.L_28 - .L_27)
	.align		4
.L_27:
        /*0088*/ 	.word	index@(_Z16verify_ws_updatePiS_S_)
        /*008c*/ 	.word	0x00000010


	//----- nvinfo : EIATTR_MIN_STACK_SIZE
	.align		4
.L_28:
        /*0090*/ 	.byte	0x04, 0x12
        /*0092*/ 	.short	(.L_30 - .L_29)
	.align		4
.L_29:
        /*0094*/ 	.word	index@(_Z16verify_ws_updatePiS_S_)
        /*0098*/ 	.word	0x00000010


	//----- nvinfo : EIATTR_MIN_STACK_SIZE
	.align		4
.L_30:
        /*009c*/ 	.byte	0x04, 0x12
        /*009e*/ 	.short	(.L_32 - .L_31)
	.align		4
.L_31:
        /*00a0*/ 	.word	index@(_Z7print_dPiS_S_)
        /*00a4*/ 	.word	0x00000008


	//----- nvinfo : EIATTR_MIN_STACK_SIZE
	.align		4
.L_32:
        /*00a8*/ 	.byte	0x04, 0x12
        /*00aa*/ 	.short	(.L_34 - .L_33)
	.align		4
.L_33:
        /*00ac*/ 	.word	index@(_Z12add_constantPiS_S_)
        /*00b0*/ 	.word	0x00000000


	//----- nvinfo : EIATTR_MIN_STACK_SIZE
	.align		4
.L_34:
        /*00b4*/ 	.byte	0x04, 0x12
        /*00b6*/ 	.short	(.L_36 - .L_35)
	.align		4
.L_35:
        /*00b8*/ 	.word	index@(_Z11kogge_stonePiS_S_)
        /*00bc*/ 	.word	0x00000000


	//----- nvinfo : EIATTR_MIN_STACK_SIZE
	.align		4
.L_36:
        /*00c0*/ 	.byte	0x04, 0x12
        /*00c2*/ 	.short	(.L_38 - .L_37)
	.align		4
.L_37:
        /*00c4*/ 	.word	index@(_Z9downsweepPiS_S_)
        /*00c8*/ 	.word	0x00000000


	//----- nvinfo : EIATTR_MIN_STACK_SIZE
	.align		4
.L_38:
        /*00cc*/ 	.byte	0x04, 0x12
        /*00ce*/ 	.short	(.L_40 - .L_39)
	.align		4
.L_39:
        /*00d0*/ 	.word	index@(_Z7upsweepPiS_S_)
        /*00d4*/ 	.word	0x00000000
.L_40:


//--------------------- .nv.compat                --------------------------
	.section	.nv.compat,"",@"SHT_CUDA_COMPAT_INFO"
	.align	4
        /*0000*/ 	.byte	0x02, 0x09, 0x00, 0x00, 0x02, 0x02, 0x01, 0x00, 0x02, 0x05, 0x05, 0x00, 0x03, 0x07, 0x01, 0x01
        /*0010*/ 	.byte	0x02, 0x03, 0x00, 0x00, 0x02, 0x06, 0x01, 0x00, 0x04, 0x0b, 0x08, 0x00, 0x09, 0x00, 0x00, 0x00
        /*0020*/ 	.byte	0x00, 0x00, 0x00, 0x00


//--------------------- .nv.info._Z16verify_ws_updatePiS_S_ --------------------------
	.section	.nv.info._Z16verify_ws_updatePiS_S_,"",@"SHT_CUDA_INFO"
	.sectionflags	@""
	.align	4


	//----- nvinfo : EIATTR_CUDA_API_VERSION
	.align		4
        /*0000*/ 	.byte	0x04, 0x37
        /*0002*/ 	.short	(.L_42 - .L_41)
.L_41:
        /*0004*/ 	.word	0x00000082


	//----- nvinfo : EIATTR_KPARAM_INFO
	.align		4
.L_42:
        /*0008*/ 	.byte	0x04, 0x17
        /*000a*/ 	.short	(.L_44 - .L_43)
.L_43:
        /*000c*/ 	.word	0x00000000
        /*0010*/ 	.short	0x0002
        /*0012*/ 	.short	0x0010
        /*0014*/ 	.byte	0x00, 0xf5, 0x21, 0x00


	//----- nvinfo : EIATTR_KPARAM_INFO
	.align		4
.L_44:
        /*0018*/ 	.byte	0x04, 0x17
        /*001a*/ 	.short	(.L_46 - .L_45)
.L_45:
        /*001c*/ 	.word	0x00000000
        /*0020*/ 	.short	0x0001
        /*0022*/ 	.short	0x0008
        /*0024*/ 	.byte	0x00, 0xf5, 0x21, 0x00


	//----- nvinfo : EIATTR_KPARAM_INFO
	.align		4
.L_46:
        /*0028*/ 	.byte	0x04, 0x17
        /*002a*/ 	.short	(.L_48 - .L_47)
.L_47:
        /*002c*/ 	.word	0x00000000
        /*0030*/ 	.short	0x0000
        /*0032*/ 	.short	0x0000
        /*0034*/ 	.byte	0x00, 0xf5, 0x21, 0x00


	//----- nvinfo : EIATTR_SPARSE_MMA_MASK
	.align		4
.L_48:
        /*0038*/ 	.byte	0x03, 0x50
        /*003a*/ 	.short	0x0000


	//----- nvinfo : EIATTR_MAXREG_COUNT
	.align		4
        /*003c*/ 	.byte	0x03, 0x1b
        /*003e*/ 	.short	0x00ff


	//----- nvinfo : EIATTR_EXTERNS
	.align		4
        /*0040*/ 	.byte	0x04, 0x0f
        /*0042*/ 	.short	(.L_50 - .L_49)


	//   ....[0]....
	.align		4
.L_49:
        /*0044*/ 	.word	index@(vprintf)


	//----- nvinfo : EIATTR_MERCURY_ISA_VERSION
	.align		4
.L_50:
        /*0048*/ 	.byte	0x03, 0x5f
        /*004a*/ 	.short	0x0101


	//----- nvinfo : EIATTR_VRC_CTA_INIT_COUNT
	.align		4
        /*004c*/ 	.byte	0x02, 0x4a
	.zero		1
	.zero		1


	//----- nvinfo : EIATTR_SYSCALL_OFFSETS
	.align		4
        /*0050*/ 	.byte	0x04, 0x46
        /*0052*/ 	.short	(.L_52 - .L_51)


	//   ....[0]....
.L_51:
        /*0054*/ 	.word	0x00000240


	//   ....[1]....
        /*0058*/ 	.word	0x000002e0


	//----- nvinfo : EIATTR_EXIT_INSTR_OFFSETS
	.align		4
.L_52:
        /*005c*/ 	.byte	0x04, 0x1c
        /*005e*/ 	.short	(.L_54 - .L_53)


	//   ....[0]....
.L_53:
        /*0060*/ 	.word	0x00000250


	//   ....[1]....
        /*0064*/ 	.word	0x000002f0


	//----- nvinfo : EIATTR_CBANK_PARAM_SIZE
	.align		4
.L_54:
        /*0068*/ 	.byte	0x03, 0x19
        /*006a*/ 	.short	0x0018


	//----- nvinfo : EIATTR_PARAM_CBANK
	.align		4
        /*006c*/ 	.byte	0x04, 0x0a
        /*006e*/ 	.short	(.L_56 - .L_55)
	.align		4
.L_55:
        /*0070*/ 	.word	index@(.nv.constant0._Z16verify_ws_updatePiS_S_)
        /*0074*/ 	.short	0x0380
        /*0076*/ 	.short	0x0018


	//----- nvinfo : EIATTR_SW_WAR
	.align		4
.L_56:
        /*0078*/ 	.byte	0x04, 0x36
        /*007a*/ 	.short	(.L_58 - .L_57)
.L_57:
        /*007c*/ 	.word	0x00000008
.L_58:


//--------------------- .nv.info._Z7print_dPiS_S_ --------------------------
	.section	.nv.info._Z7print_dPiS_S_,"",@"SHT_CUDA_INFO"
	.sectionflags	@""
	.align	4


	//----- nvinfo : EIATTR_CUDA_API_VERSION
	.align		4
        /*0000*/ 	.byte	0x04, 0x37
        /*0002*/ 	.short	(.L_60 - .L_59)
.L_59:
        /*0004*/ 	.word	0x00000082


	//----- nvinfo : EIATTR_KPARAM_INFO
	.align		4
.L_60:
        /*0008*/ 	.byte	0x04, 0x17
        /*000a*/ 	.short	(.L_62 - .L_61)
.L_61:
        /*000c*/ 	.word	0x00000000
        /*0010*/ 	.short	0x0002
        /*0012*/ 	.short	0x0010
        /*0014*/ 	.byte	0x00, 0xf5, 0x21, 0x00


	//----- nvinfo : EIATTR_KPARAM_INFO
	.align		4
.L_62:
        /*0018*/ 	.byte	0x04, 0x17
        /*001a*/ 	.short	(.L_64 - .L_63)
.L_63:
        /*001c*/ 	.word	0x00000000
        /*0020*/ 	.short	0x0001
        /*0022*/ 	.short	0x0008
        /*0024*/ 	.byte	0x00, 0xf5, 0x21, 0x00


	//----- nvinfo : EIATTR_KPARAM_INFO
	.align		4
.L_64:
        /*0028*/ 	.byte	0x04, 0x17
        /*002a*/ 	.short	(.L_66 - .L_65)
.L_65:
        /*002c*/ 	.word	0x00000000
        /*0030*/ 	.short	0x0000
        /*0032*/ 	.short	0x0000
        /*0034*/ 	.byte	0x00, 0xf5, 0x21, 0x00


	//----- nvinfo : EIATTR_SPARSE_MMA_MASK
	.align		4
.L_66:
        /*0038*/ 	.byte	0x03, 0x50
        /*003a*/ 	.short	0x0000


	//----- nvinfo : EIATTR_MAXREG_COUNT
	.align		4
        /*003c*/ 	.byte	0x03, 0x1b
        /*003e*/ 	.short	0x00ff


	//----- nvinfo : EIATTR_EXTERNS
	.align		4
        /*0040*/ 	.byte	0x04, 0x0f
        /*0042*/ 	.short	(.L_68 - .L_67)


	//   ....[0]....
	.align		4
.L_67:
        /*0044*/ 	.word	index@(vprintf)


	//----- nvinfo : EIATTR_MERCURY_ISA_VERSION
	.align		4
.L_68:
        /*0048*/ 	.byte	0x03, 0x5f
        /*004a*/ 	.short	0x0101


	//----- nvinfo : EIATTR_VRC_CTA_INIT_COUNT
	.align		4
        /*004c*/ 	.byte	0x02, 0x4a
	.zero		1
	.zero		1


	//----- nvinfo : EIATTR_SYSCALL_OFFSETS
	.align		4
        /*0050*/ 	.byte	0x04, 0x46
        /*0052*/ 	.short	(.L_70 - .L_69)


	//   ....[0]....
.L_69:
        /*0054*/ 	.word	0x00000150


	//   ....[1]....
        /*0058*/ 	.word	0x000002a0


	//   ....[2]....
        /*005c*/ 	.word	0x00000380


	//----- nvinfo : EIATTR_EXIT_INSTR_OFFSETS
	.align		4
.L_70:
        /*0060*/ 	.byte	0x04, 0x1c
        /*0062*/ 	.short	(.L_72 - .L_71)


	//   ....[0]....
.L_71:
        /*0064*/ 	.word	0x00000390


	//----- nvinfo : EIATTR_CRS_STACK_SIZE
	.align		4
.L_72:
        /*0068*/ 	.byte	0x04, 0x1e
        /*006a*/ 	.short	(.L_74 - .L_73)
.L_73:
        /*006c*/ 	.word	0x00000000


	//----- nvinfo : EIATTR_CBANK_PARAM_SIZE
	.align		4
.L_74:
        /*0070*/ 	.byte	0x03, 0x19
        /*0072*/ 	.short	0x0018


	//----- nvinfo : EIATTR_PARAM_CBANK
	.align		4
        /*0074*/ 	.byte	0x04, 0x0a
        /*0076*/ 	.short	(.L_76 - .L_75)
	.align		4
.L_75:
        /*0078*/ 	.word	index@(.nv.constant0._Z7print_dPiS_S_)
        /*007c*/ 	.short	0x0380
        /*007e*/ 	.short	0x0018


	//----- nvinfo : EIATTR_SW_WAR
	.align		4
.L_76:
        /*0080*/ 	.byte	0x04, 0x36
        /*0082*/ 	.short	(.L_78 - .L_77)
.L_77:
        /*0084*/ 	.word	0x00000008
.L_78:


//--------------------- .nv.info._Z12add_constantPiS_S_ --------------------------
	.section	.nv.info._Z12add_constantPiS_S_,"",@"SHT_CUDA_INFO"
	.sectionflags	@""
	.align	4


	//----- nvinfo : EIATTR_CUDA_API_VERSION
	.align		4
        /*0000*/ 	.byte	0x04, 0x37
        /*0002*/ 	.short	(.L_80 - .L_79)
.L_79:
        /*0004*/ 	.word	0x00000082


	//----- nvinfo : EIATTR_KPARAM_INFO
	.align		4
.L_80:
        /*0008*/ 	.byte	0x04, 0x17
        /*000a*/ 	.short	(.L_82 - .L_81)
.L_81:
        /*000c*/ 	.word	0x00000000
        /*0010*/ 	.short	0x0002
        /*0012*/ 	.short	0x0010
        /*0014*/ 	.byte	0x00, 0xf5, 0x21, 0x00


	//----- nvinfo : EIATTR_KPARAM_INFO
	.align		4
.L_82:
        /*0018*/ 	.byte	0x04, 0x17
        /*001a*/ 	.short	(.L_84 - .L_83)
.L_83:
        /*001c*/ 	.word	0x00000000
        /*0020*/ 	.short	0x0001
        /*0022*/ 	.short	0x0008
        /*0024*/ 	.byte	0x00, 0xf5, 0x21, 0x00


	//----- nvinfo : EIATTR_KPARAM_INFO
	.align		4
.L_84:
        /*0028*/ 	.byte	0x04, 0x17
        /*002a*/ 	.short	(.L_86 - .L_85)
.L_85:
        /*002c*/ 	.word	0x00000000
        /*0030*/ 	.short	0x0000
        /*0032*/ 	.short	0x0000
        /*0034*/ 	.byte	0x00, 0xf5, 0x21, 0x00


	//----- nvinfo : EIATTR_SPARSE_MMA_MASK
	.align		4
.L_86:
        /*0038*/ 	.byte	0x03, 0x50
        /*003a*/ 	.short	0x0000


	//----- nvinfo : EIATTR_MAXREG_COUNT
	.align		4
        /*003c*/ 	.byte	0x03, 0x1b
        /*003e*/ 	.short	0x00ff


	//----- nvinfo : EIATTR_MERCURY_ISA_VERSION
	.align		4
        /*0040*/ 	.byte	0x03, 0x5f
        /*0042*/ 	.short	0x0101


	//----- nvinfo : EIATTR_VRC_CTA_INIT_COUNT
	.align		4
        /*0044*/ 	.byte	0x02, 0x4a
	.zero		1
	.zero		1


	//----- nvinfo : EIATTR_EXIT_INSTR_OFFSETS
	.align		4
        /*0048*/ 	.byte	0x04, 0x1c
        /*004a*/ 	.short	(.L_88 - .L_87)


	//   ....[0]....
.L_87:
        /*004c*/ 	.word	0x00000130


	//   ....[1]....
        /*0050*/ 	.word	0x000001b0


	//   ....[2]....
        /*0054*/ 	.word	0x00000220


	//   ....[3]....
        /*0058*/ 	.word	0x00000290


	//   ....[4]....
        /*005c*/ 	.word	0x000002e0


	//----- nvinfo : EIATTR_CBANK_PARAM_SIZE
	.align		4
.L_88:
        /*0060*/ 	.byte	0x03, 0x19
        /*0062*/ 	.short	0x0018


	//----- nvinfo : EIATTR_PARAM_CBANK
	.align		4
        /*0064*/ 	.byte	0x04, 0x0a
        /*0066*/ 	.short	(.L_90 - .L_89)
	.align		4
.L_89:
        /*0068*/ 	.word	index@(.nv.constant0._Z12add_constantPiS_S_)
        /*006c*/ 	.short	0x0380
        /*006e*/ 	.short	0x0018


	//----- nvinfo : EIATTR_SW_WAR
	.align		4
.L_90:
        /*0070*/ 	.byte	0x04, 0x36
        /*0072*/ 	.short	(.L_92 - .L_91)
.L_91:
        /*0074*/ 	.word	0x00000008
.L_92:


//--------------------- .nv.info._Z11kogge_stonePiS_S_ --------------------------
	.section	.nv.info._Z11kogge_stonePiS_S_,"",@"SHT_CUDA_INFO"
	.sectionflags	@""
	.align	4


	//----- nvinfo : EIATTR_CUDA_API_VERSION
	.align		4
        /*0000*/ 	.byte	0x04, 0x37
        /*0002*/ 	.short	(.L_94 - .L_93)
.L_93:
        /*0004*/ 	.word	0x00000082


	//----- nvinfo : EIATTR_KPARAM_INFO
	.align		4
.L_94:
        /*0008*/ 	.byte	0x04, 0x17
        /*000a*/ 	.short	(.L_96 - .L_95)
.L_95:
        /*000c*/ 	.word	0x00000000
        /*0010*/ 	.short	0x0002
        /*0012*/ 	.short	0x0010
        /*0014*/ 	.byte	0x00, 0xf5, 0x21, 0x00


	//----- nvinfo : EIATTR_KPARAM_INFO
	.align		4
.L_96:
        /*0018*/ 	.byte	0x04, 0x17
        /*001a*/ 	.short	(.L_98 - .L_97)
.L_97:
        /*001c*/ 	.word	0x00000000
        /*0020*/ 	.short	0x0001
        /*0022*/ 	.short	0x0008
        /*0024*/ 	.byte	0x00, 0xf5, 0x21, 0x00


	//----- nvinfo : EIATTR_KPARAM_INFO
	.align		4
.L_98:
        /*0028*/ 	.byte	0x04, 0x17
        /*002a*/ 	.short	(.L_100 - .L_99)
.L_99:
        /*002c*/ 	.word	0x00000000
        /*0030*/ 	.short	0x0000
        /*0032*/ 	.short	0x0000
        /*0034*/ 	.byte	0x00, 0xf5, 0x21, 0x00


	//----- nvinfo : EIATTR_SPARSE_MMA_MASK
	.align		4
.L_100:
        /*0038*/ 	.byte	0x03, 0x50
        /*003a*/ 	.short	0x0000


	//----- nvinfo : EIATTR_MAXREG_COUNT
	.align		4
        /*003c*/ 	.byte	0x03, 0x1b
        /*003e*/ 	.short	0x00ff


	//----- nvinfo : EIATTR_NUM_BARRIERS
	.align		4
        /*0040*/ 	.byte	0x02, 0x4c
        /*0042*/ 	.byte	0x01
	.zero		1


	//----- nvinfo : EIATTR_MERCURY_ISA_VERSION
	.align		4
        /*0044*/ 	.byte	0x03, 0x5f
        /*0046*/ 	.short	0x0101


	//----- nvinfo : EIATTR_VRC_CTA_INIT_COUNT
	.align		4
        /*0048*/ 	.byte	0x02, 0x4a
	.zero		1
	.zero		1


	//----- nvinfo : EIATTR_EXIT_INSTR_OFFSETS
	.align		4
        /*004c*/ 	.byte	0x04, 0x1c
        /*004e*/ 	.short	(.L_102 - .L_101)


	//   ....[0]....
.L_101:
        /*0050*/ 	.word	0x00000bd0


	//   ....[1]....
        /*0054*/ 	.word	0x00000c50


	//   ....[2]....
        /*0058*/ 	.word	0x00000cd0


	//----- nvinfo : EIATTR_CBANK_PARAM_SIZE
	.align		4
.L_102:
        /*005c*/ 	.byte	0x03, 0x19
        /*005e*/ 	.short	0x0018


	//----- nvinfo : EIATTR_PARAM_CBANK
	.align		4
        /*0060*/ 	.byte	0x04, 0x0a
        /*0062*/ 	.short	(.L_104 - .L_103)
	.align		4
.L_103:
        /*0064*/ 	.word	index@(.nv.constant0._Z11kogge_stonePiS_S_)
        /*0068*/ 	.short	0x0380
        /*006a*/ 	.short	0x0018


	//----- nvinfo : EIATTR_SW_WAR
	.align		4
.L_104:
        /*006c*/ 	.byte	0x04, 0x36
        /*006e*/ 	.short	(.L_106 - .L_105)
.L_105:
        /*0070*/ 	.word	0x00000008
.L_106:


//--------------------- .nv.info._Z9downsweepPiS_S_ --------------------------
	.section	.nv.info._Z9downsweepPiS_S_,"",@"SHT_CUDA_INFO"
	.sectionflags	@""
	.align	4


	//----- nvinfo : EIATTR_CUDA_API_VERSION
	.align		4
        /*0000*/ 	.byte	0x04, 0x37
        /*0002*/ 	.short	(.L_108 - .L_107)
.L_107:
        /*0004*/ 	.word	0x00000082


	//----- nvinfo : EIATTR_KPARAM_INFO
	.align		4
.L_108:
        /*0008*/ 	.byte	0x04, 0x17
        /*000a*/ 	.short	(.L_110 - .L_109)
.L_109:
        /*000c*/ 	.word	0x00000000
        /*0010*/ 	.short	0x0002
        /*0012*/ 	.short	0x0010
        /*0014*/ 	.byte	0x00, 0xf5, 0x21, 0x00


	//----- nvinfo : EIATTR_KPARAM_INFO
	.align		4
.L_110:
        /*0018*/ 	.byte	0x04, 0x17
        /*001a*/ 	.short	(.L_112 - .L_111)
.L_111:
        /*001c*/ 	.word	0x00000000
        /*0020*/ 	.short	0x0001
        /*0022*/ 	.short	0x0008
        /*0024*/ 	.byte	0x00, 0xf5, 0x21, 0x00


	//----- nvinfo : EIATTR_KPARAM_INFO
	.align		4
.L_112:
        /*0028*/ 	.byte	0x04, 0x17
        /*002a*/ 	.short	(.L_114 - .L_113)
.L_113:
        /*002c*/ 	.word	0x00000000
        /*0030*/ 	.short	0x0000
        /*0032*/ 	.short	0x0000
        /*0034*/ 	.byte	0x00, 0xf5, 0x21, 0x00


	//----- nvinfo : EIATTR_SPARSE_MMA_MASK
	.align		4
.L_114:
        /*0038*/ 	.byte	0x03, 0x50
        /*003a*/ 	.short	0x0000


	//----- nvinfo : EIATTR_MAXREG_COUNT
	.align		4
        /*003c*/ 	.byte	0x03, 0x1b
        /*003e*/ 	.short	0x00ff


	//----- nvinfo : EIATTR_NUM_BARRIERS
	.align		4
        /*0040*/ 	.byte	0x02, 0x4c
        /*0042*/ 	.byte	0x01
	.zero		1


	//----- nvinfo : EIATTR_MERCURY_ISA_VERSION
	.align		4
        /*0044*/ 	.byte	0x03, 0x5f
        /*0046*/ 	.short	0x0101


	//----- nvinfo : EIATTR_VRC_CTA_INIT_COUNT
	.align		4
        /*0048*/ 	.byte	0x02, 0x4a
	.zero		1
	.zero		1


	//----- nvinfo : EIATTR_EXIT_INSTR_OFFSETS
	.align		4
        /*004c*/ 	.byte	0x04, 0x1c
        /*004e*/ 	.short	(.L_116 - .L_115)


	//   ....[0]....
.L_115:
        /*0050*/ 	.word	0x00002a50


	//   ....[1]....
        /*0054*/ 	.word	0x00002d90


	//   ....[2]....
        /*0058*/ 	.word	0x00002ef0


	//----- nvinfo : EIATTR_CRS_STACK_SIZE
	.align		4
.L_116:
        /*005c*/ 	.byte	0x04, 0x1e
        /*005e*/ 	.short	(.L_118 - .L_117)
.L_117:
        /*0060*/ 	.word	0x00000000


	//----- nvinfo : EIATTR_CBANK_PARAM_SIZE
	.align		4
.L_118:
        /*0064*/ 	.byte	0x03, 0x19
        /*0066*/ 	.short	0x0018


	//----- nvinfo : EIATTR_PARAM_CBANK
	.align		4
        /*0068*/ 	.byte	0x04, 0x0a
        /*006a*/ 	.short	(.L_120 - .L_119)
	.align		4
.L_119:
        /*006c*/ 	.word	index@(.nv.constant0._Z9downsweepPiS_S_)
        /*0070*/ 	.short	0x0380
        /*0072*/ 	.short	0x0018


	//----- nvinfo : EIATTR_SW_WAR
	.align		4
.L_120:
        /*0074*/ 	.byte	0x04, 0x36
        /*0076*/ 	.short	(.L_122 - .L_121)
.L_121:
        /*0078*/ 	.word	0x00000008
.L_122:


//--------------------- .nv.info._Z7upsweepPiS_S_ --------------------------
	.section	.nv.info._Z7upsweepPiS_S_,"",@"SHT_CUDA_INFO"
	.sectionflags	@""
	.align	4


	//----- nvinfo : EIATTR_CUDA_API_VERSION
	.align		4
        /*0000*/ 	.byte	0x04, 0x37
        /*0002*/ 	.short	(.L_124 - .L_123)
.L_123:
        /*0004*/ 	.word	0x00000082


	//----- nvinfo : EIATTR_KPARAM_INFO
	.align		4
.L_124:
        /*0008*/ 	.byte	0x04, 0x17
        /*000a*/ 	.short	(.L_126 - .L_125)
.L_125:
        /*000c*/ 	.word	0x00000000
        /*0010*/ 	.short	0x0002
        /*0012*/ 	.short	0x0010
        /*0014*/ 	.byte	0x00, 0xf5, 0x21, 0x00


	//----- nvinfo : EIATTR_KPARAM_INFO
	.align		4
.L_126:
        /*0018*/ 	.byte	0x04, 0x17
        /*001a*/ 	.short	(.L_128 - .L_127)
.L_127:
        /*001c*/ 	.word	0x00000000
        /*0020*/ 	.short	0x0001
        /*0022*/ 	.short	0x0008
        /*0024*/ 	.byte	0x00, 0xf5, 0x21, 0x00


	//----- nvinfo : EIATTR_KPARAM_INFO
	.align		4
.L_128:
        /*0028*/ 	.byte	0x04, 0x17
        /*002a*/ 	.short	(.L_130 - .L_129)
.L_129:
        /*002c*/ 	.word	0x00000000
        /*0030*/ 	.short	0x0000
        /*0032*/ 	.short	0x0000
        /*0034*/ 	.byte	0x00, 0xf5, 0x21, 0x00


	//----- nvinfo : EIATTR_SPARSE_MMA_MASK
	.align		4
.L_130:
        /*0038*/ 	.byte	0x03, 0x50
        /*003a*/ 	.short	0x0000


	//----- nvinfo : EIATTR_MAXREG_COUNT
	.align		4
        /*003c*/ 	.byte	0x03, 0x1b
        /*003e*/ 	.short	0x00ff


	//----- nvinfo : EIATTR_NUM_BARRIERS
	.align		4
        /*0040*/ 	.byte	0x02, 0x4c
        /*0042*/ 	.byte	0x01
	.zero		1


	//----- nvinfo : EIATTR_MERCURY_ISA_VERSION
	.align		4
        /*0044*/ 	.byte	0x03, 0x5f
        /*0046*/ 	.short	0x0101


	//----- nvinfo : EIATTR_VRC_CTA_INIT_COUNT
	.align		4
        /*0048*/ 	.byte	0x02, 0x4a
	.zero		1
	.zero		1


	//----- nvinfo : EIATTR_EXIT_INSTR_OFFSETS
	.align		4
        /*004c*/ 	.byte	0x04, 0x1c
        /*004e*/ 	.short	(.L_132 - .L_131)


	//   ....[0]....
.L_131:
        /*0050*/ 	.word	0x00001ce0


	//   ....[1]....
        /*0054*/ 	.word	0x00001d60


	//----- nvinfo : EIATTR_CRS_STACK_SIZE
	.align		4
.L_132:
        /*0058*/ 	.byte	0x04, 0x1e
        /*005a*/ 	.short	(.L_134 - .L_133)
.L_133:
        /*005c*/ 	.word	0x00000000


	//----- nvinfo : EIATTR_CBANK_PARAM_SIZE
	.align		4
.L_134:
        /*0060*/ 	.byte	0x03, 0x19
        /*0062*/ 	.short	0x0018


	//----- nvinfo : EIATTR_PARAM_CBANK
	.align		4
        /*0064*/ 	.byte	0x04, 0x0a
        /*0066*/ 	.short	(.L_136 - .L_135)
	.align		4
.L_135:
        /*0068*/ 	.word	index@(.nv.constant0._Z7upsweepPiS_S_)
        /*006c*/ 	.short	0x0380
        /*006e*/ 	.short	0x0018


	//----- nvinfo : EIATTR_SW_WAR
	.align		4
.L_136:
        /*0070*/ 	.byte	0x04, 0x36
        /*0072*/ 	.short	(.L_138 - .L_137)
.L_137:
        /*0074*/ 	.word	0x00000008
.L_138:


//--------------------- .nv.callgraph             --------------------------
	.section	.nv.callgraph,"",@"SHT_CUDA_CALLGRAPH"
	.align	4
	.sectionentsize	8
	.align		4
        /*0000*/ 	.word	0x00000000
	.align		4
        /*0004*/ 	.word	0xffffffff
	.align		4
        /*0008*/ 	.word	index@(_Z16verify_ws_updatePiS_S_)
	.align		4
        /*000c*/ 	.word	index@(vprintf)
	.align		4
        /*0010*/ 	.word	index@(_Z7print_dPiS_S_)
	.align		4
        /*0014*/ 	.word	index@(vprintf)
	.align		4
        /*0018*/ 	.word	0x00000000
	.align		4
        /*001c*/ 	.word	0xfffffffe
	.align		4
        /*0020*/ 	.word	0x00000000
	.align		4
        /*0024*/ 	.word	0xfffffffd
	.align		4
        /*0028*/ 	.word	0x00000000
	.align		4
        /*002c*/ 	.word	0xfffffffc


//--------------------- .nv.constant4             --------------------------
	.section	.nv.constant4,"a",@progbits
	.align	8
	.align		8
.nv.constant4:
        /*0000*/ 	.dword	vprintf
	.align		8
        /*0008*/ 	.dword	$str
	.align		8
        /*0010*/ 	.dword	$str$1
	.align		8
        /*0018*/ 	.dword	$str$2
	.align		8
        /*0020*/ 	.dword	$str$3
	.align		8
        /*0028*/ 	.dword	$str$4


//--------------------- .text._Z16verify_ws_updatePiS_S_ --------------------------
	.section	.text._Z16verify_ws_updatePiS_S_,"ax",@progbits
	.align	128
        .global         _Z16verify_ws_updatePiS_S_
        .type           _Z16verify_ws_updatePiS_S_,@function
        .size           _Z16verify_ws_updatePiS_S_,(.L_x_78 - _Z16verify_ws_updatePiS_S_)
        .other          _Z16verify_ws_updatePiS_S_,@"STO_CUDA_ENTRY STV_DEFAULT"
_Z16verify_ws_updatePiS_S_:
.text._Z16verify_ws_updatePiS_S_:
[----:B------:R-:W0:Y:S08]  /*0000*/  LDC R1, c[0x0][0x37c] ;  /* 0x0000df00ff017b82 */ /* 0x000e300000000800 */
[----:B------:R-:W1:Y:S01]  /*0010*/  LDC.64 R2, c[0x0][0x390] ;  /* 0x0000e400ff027b82 */ /* 0x000e620000000a00 */
[----:B------:R-:W1:Y:S01]  /*0020*/  LDCU.64 UR4, c[0x0][0x358] ;  /* 0x00006b00ff0477ac */ /* 0x000e620008000a00 */
[----:B0-----:R-:W-:Y:S01]  /*0030*/  VIADD R1, R1, 0xfffffff0 ;  /* 0xfffffff001017836 */ /* 0x001fe20000000000 */
[----:B-1----:R-:W2:Y:S01]  /*0040*/  LDG.E R12, desc[UR4][R2.64] ;  /* 0x00000004020c7981 */ /* 0x002ea2000c1e1900 */
[----:B------:R-:W0:Y:S01]  /*0050*/  LDCU UR6, c[0x0][0x2f8] ;  /* 0x00005f00ff0677ac */ /* 0x000e220008000800 */
[----:B------:R-:W1:Y:S02]  /*0060*/  LDCU UR7, c[0x0][0x2fc] ;  /* 0x00005f80ff0777ac */ /* 0x000e640008000800 */
[----:B0-----:R-:W-:-:S05]  /*0070*/  IADD3 R6, P1, PT, R1, UR6, RZ ;  /* 0x0000000601067c10 */ /* 0x001fca000ff3e0ff */
[----:B-1----:R-:W-:Y:S01]  /*0080*/  IMAD.X R7, RZ, RZ, UR7, P1 ;  /* 0x00000007ff077e24 */ /* 0x002fe200088e06ff */
[----:B--2---:R-:W-:-:S13]  /*0090*/  ISETP.GE.AND P0, PT, R12, 0x1, PT ;  /* 0x000000010c00780c */ /* 0x004fda0003f06270 */
[----:B------:R-:W-:Y:S05]  /*00a0*/  @!P0 BRA `(.L_x_0) ;  /* 0x0000000000488947 */ /* 0x000fea0003800000 */
[----:B------:R-:W0:Y:S01]  /*00b0*/  LDC.64 R8, c[0x0][0x380] ;  /* 0x0000e000ff087b82 */ /* 0x000e220000000a00 */
[----:B------:R-:W-:Y:S02]  /*00c0*/  IMAD.MOV.U32 R13, RZ, RZ, RZ ;  /* 0x000000ffff0d7224 */ /* 0x000fe400078e00ff */
[----:B------:R-:W-:-:S05]  /*00d0*/  IMAD.MOV.U32 R3, RZ, RZ, RZ ;  /* 0x000000ffff037224 */ /* 0x000fca00078e00ff */
[----:B------:R-:W1:Y:S02]  /*00e0*/  LDC.64 R10, c[0x0][0x388] ;  /* 0x0000e200ff0a7b82 */ /* 0x000e640000000a00 */
.L_x_3:
[----:B0-----:R-:W-:-:S06]  /*00f0*/  IMAD.WIDE.U32 R4, R13, 0x4, R8 ;  /* 0x000000040d047825 */ /* 0x001fcc00078e0008 */
[----:B------:R-:W2:Y:S01]  /*0100*/  LDG.E R4, desc[UR4][R4.64] ;  /* 0x0000000404047981 */ /* 0x000ea2000c1e1900 */
[----:B------:R-:W-:-:S04]  /*0110*/  LOP3.LUT R0, R13, 0x7f, RZ, 0xc0, !PT ;  /* 0x0000007f0d007812 */ /* 0x000fc800078ec0ff */
[----:B------:R-:W-:Y:S01]  /*0120*/  ISETP.NE.AND P0, PT, R0, 0x7f, PT ;  /* 0x0000007f0000780c */ /* 0x000fe20003f05270 */
[----:B--2---:R-:W-:-:S12]  /*0130*/  IMAD.IADD R3, R4, 0x1, R3 ;  /* 0x0000000104037824 */ /* 0x004fd800078e0203 */
[----:B------:R-:W-:Y:S05]  /*0140*/  @P0 BRA `(.L_x_1) ;  /* 0x0000000000140947 */ /* 0x000fea0003800000 */
[----:B------:R-:W-:-:S05]  /*0150*/  SHF.R.U32.HI R2, RZ, 0x7, R13 ;  /* 0x00000007ff027819 */ /* 0x000fca000001160d */
[----:B-1----:R-:W-:-:S05]  /*0160*/  IMAD.WIDE.U32 R4, R2, 0x4, R10 ;  /* 0x0000000402047825 */ /* 0x002fca00078e000a */
[----:B------:R-:W2:Y:S02]  /*0170*/  LDG.E R0, desc[UR4][R4.64] ;  /* 0x0000000404007981 */ /* 0x000ea4000c1e1900 */
[----:B--2---:R-:W-:-:S13]  /*0180*/  ISETP.NE.AND P0, PT, R3, R0, PT ;  /* 0x000000000300720c */ /* 0x004fda0003f05270 */
[----:B------:R-:W-:Y:S05]  /*0190*/  @P0 BRA `(.L_x_2) ;  /* 0x0000000000300947 */ /* 0x000fea0003800000 */
.L_x_1:
[----:B------:R-:W-:-:S05]  /*01a0*/  VIADD R13, R13, 0x1 ;  /* 0x000000010d0d7836 */ /* 0x000fca0000000000 */
[----:B------:R-:W-:-:S13]  /*01b0*/  ISETP.NE.AND P0, PT, R13, R12, PT ;  /* 0x0000000c0d00720c */ /* 0x000fda0003f05270 */
[----:B------:R-:W-:Y:S05]  /*01c0*/  @P0 BRA `(.L_x_3) ;  /* 0xfffffffc00c80947 */ /* 0x000fea000383ffff */
.L_x_0:
[----:B------:R-:W-:Y:S01]  /*01d0*/  MOV R0, 0x0 ;  /* 0x0000000000007802 */ /* 0x000fe20000000f00 */
[----:B------:R-:W0:Y:S01]  /*01e0*/  LDCU.64 UR4, c[0x4][0x28] ;  /* 0x01000500ff0477ac */ /* 0x000e220008000a00 */
[----:B------:R-:W-:Y:S02]  /*01f0*/  CS2R R6, SRZ ;  /* 0x0000000000067805 */ /* 0x000fe4000001ff00 */
[----:B------:R2:W3:Y:S01]  /*0200*/  LDC.64 R2, c[0x4][R0] ;  /* 0x0100000000027b82 */ /* 0x0004e20000000a00 */
[----:B0-----:R-:W-:Y:S02]  /*0210*/  IMAD.U32 R4, RZ, RZ, UR4 ;  /* 0x00000004ff047e24 */ /* 0x001fe4000f8e00ff */
[----:B--2---:R-:W-:-:S07]  /*0220*/  IMAD.U32 R5, RZ, RZ, UR5 ;  /* 0x00000005ff057e24 */ /* 0x004fce000f8e00ff */
[----:B------:R-:W-:-:S07]  /*0230*/  LEPC R20, `(.L_x_4) ;  /* 0x000000001014794e */ /* 0x000fce0000000000 */
[----:B-1-3--:R-:W-:Y:S05]  /*0240*/  CALL.ABS.NOINC R2 ;  /* 0x0000000002007343 */ /* 0x00afea0003c00000 */
.L_x_4:
[----:B------:R-:W-:Y:S05]  /*0250*/  EXIT ;  /* 0x000000000000794d */ /* 0x000fea0003800000 */
.L_x_2:
[----:B------:R-:W-:Y:S01]  /*0260*/  MOV R8, 0x0 ;  /* 0x0000000000087802 */ /* 0x000fe20000000f00 */
[----:B------:R0:W-:Y:S01]  /*0270*/  STL.64 [R1], R2 ;  /* 0x0000000201007387 */ /* 0x0001e20000100a00 */
[----:B------:R-:W1:Y:S03]  /*0280*/  LDCU.64 UR4, c[0x4][0x20] ;  /* 0x01000400ff0477ac */ /* 0x000e660008000a00 */
[----:B------:R0:W-:Y:S01]  /*0290*/  STL [R1+0x8], R0 ;  /* 0x0000080001007387 */ /* 0x0001e20000100800 */
[----:B------:R-:W2:Y:S01]  /*02a0*/  LDC.64 R8, c[0x4][R8] ;  /* 0x0100000008087b82 */ /* 0x000ea20000000a00 */
[----:B-1----:R-:W-:Y:S02]  /*02b0*/  IMAD.U32 R4, RZ, RZ, UR4 ;  /* 0x00000004ff047e24 */ /* 0x002fe4000f8e00ff */
[----:B0-----:R-:W-:-:S07]  /*02c0*/  IMAD.U32 R5, RZ, RZ, UR5 ;  /* 0x00000005ff057e24 */ /* 0x001fce000f8e00ff */
[----:B------:R-:W-:-:S07]  /*02d0*/  LEPC R20, `(.L_x_5) ;  /* 0x000000001014794e */ /* 0x000fce0000000000 */
[----:B--2---:R-:W-:Y:S05]  /*02e0*/  CALL.ABS.NOINC R8 ;  /* 0x0000000008007343 */ /* 0x004fea0003c00000 */
.L_x_5:
[----:B------:R-:W-:Y:S05]  /*02f0*/  EXIT ;  /* 0x000000000000794d */ /* 0x000fea0003800000 */
.L_x_6:
[----:B------:R-:W-:-:S00]  /*0300*/  BRA `(.L_x_6) ;  /* 0xfffffffc00fc7947 */ /* 0x000fc0000383ffff */
[----:B------:R-:W-:-:S00]  /*0310*/  NOP ;  /* 0x0000000000007918 */ /* 0x000fc00000000000 */
        /* <DEDUP_REMOVED lines=14> */
.L_x_78:


//--------------------- .text._Z7print_dPiS_S_    --------------------------
	.section	.text._Z7print_dPiS_S_,"ax",@progbits
	.align	128
        .global         _Z7print_dPiS_S_
        .type           _Z7print_dPiS_S_,@function
        .size           _Z7print_dPiS_S_,(.L_x_79 - _Z7print_dPiS_S_)
        .other          _Z7print_dPiS_S_,@"STO_CUDA_ENTRY STV_DEFAULT"
_Z7print_dPiS_S_:
.text._Z7print_dPiS_S_:
[----:B------:R-:W0:Y:S08]  /*0000*/  LDC R1, c[0x0][0x37c] ;  /* 0x0000df00ff017b82 */ /* 0x000e300000000800 */
[----:B------:R-:W1:Y:S01]  /*0010*/  LDC.64 R4, c[0x0][0x388] ;  /* 0x0000e200ff047b82 */ /* 0x000e620000000a00 */
[----:B------:R-:W1:Y:S01]  /*0020*/  LDCU.64 UR36, c[0x0][0x358] ;  /* 0x00006b00ff2477ac */ /* 0x000e620008000a00 */
[----:B0-----:R-:W-:-:S06]  /*0030*/  VIADD R1, R1, 0xfffffff8 ;  /* 0xfffffff801017836 */ /* 0x001fcc0000000000 */
[----:B------:R-:W0:Y:S01]  /*0040*/  LDC.64 R6, c[0x0][0x380] ;  /* 0x0000e000ff067b82 */ /* 0x000e220000000a00 */
[----:B------:R-:W2:Y:S01]  /*0050*/  LDCU UR4, c[0x0][0x2f8] ;  /* 0x00005f00ff0477ac */ /* 0x000ea20008000800 */
[----:B------:R-:W-:Y:S01]  /*0060*/  MOV R3, 0x0 ;  /* 0x0000000000037802 */ /* 0x000fe20000000f00 */
[----:B------:R-:W3:Y:S01]  /*0070*/  LDCU UR5, c[0x0][0x2fc] ;  /* 0x00005f80ff0577ac */ /* 0x000ee20008000800 */
[----:B------:R-:W4:Y:S01]  /*0080*/  LDCU.64 UR6, c[0x4][0x8] ;  /* 0x01000100ff0677ac */ /* 0x000f220008000a00 */
[----:B-1----:R-:W0:Y:S02]  /*0090*/  LDG.E R5, desc[UR36][R4.64] ;  /* 0x0000002404057981 */ /* 0x002e24000c1e1900 */
[----:B0-----:R-:W-:-:S05]  /*00a0*/  IMAD.WIDE R6, R5, 0x4, R6 ;  /* 0x0000000405067825 */ /* 0x001fca00078e0206 */
[----:B------:R0:W5:Y:S01]  /*00b0*/  LDG.E R0, desc[UR36][R6.64] ;  /* 0x0000002406007981 */ /* 0x000162000c1e1900 */
[----:B------:R1:W1:Y:S01]  /*00c0*/  LDC.64 R8, c[0x4][R3] ;  /* 0x0100000003087b82 */ /* 0x0002620000000a00 */
[----:B--2---:R-:W-:Y:S01]  /*00d0*/  IADD3 R2, P0, PT, R1, UR4, RZ ;  /* 0x0000000401027c10 */ /* 0x004fe2000ff1e0ff */
[----:B----4-:R-:W-:Y:S01]  /*00e0*/  IMAD.U32 R4, RZ, RZ, UR6 ;  /* 0x00000006ff047e24 */ /* 0x010fe2000f8e00ff */
[----:B------:R-:W-:-:S03]  /*00f0*/  MOV R5, UR7 ;  /* 0x0000000700057c02 */ /* 0x000fc60008000f00 */
[----:B---3--:R-:W-:Y:S02]  /*0100*/  IMAD.X R16, RZ, RZ, UR5, P0 ;  /* 0x00000005ff107e24 */ /* 0x008fe400080e06ff */
[----:B0-----:R-:W-:Y:S02]  /*0110*/  IMAD.MOV.U32 R6, RZ, RZ, R2 ;  /* 0x000000ffff067224 */ /* 0x001fe400078e0002 */
[----:B------:R-:W-:Y:S01]  /*0120*/  IMAD.MOV.U32 R7, RZ, RZ, R16 ;  /* 0x000000ffff077224 */ /* 0x000fe200078e0010 */
[----:B-1---5:R0:W-:Y:S06]  /*0130*/  STL [R1], R0 ;  /* 0x0000000001007387 */ /* 0x0221ec0000100800 */
[----:B------:R-:W-:-:S07]  /*0140*/  LEPC R20, `(.L_x_7) ;  /* 0x000000001014794e */ /* 0x000fce0000000000 */
[----:B0-----:R-:W-:Y:S05]  /*0150*/  CALL.ABS.NOINC R8 ;  /* 0x0000000008007343 */ /* 0x001fea0003c00000 */
.L_x_7:
[----:B------:R-:W0:Y:S08]  /*0160*/  LDC.64 R6, c[0x0][0x388] ;  /* 0x0000e200ff067b82 */ /* 0x000e300000000a00 */
[----:B------:R-:W1:Y:S01]  /*0170*/  LDC.64 R4, c[0x0][0x390] ;  /* 0x0000e400ff047b82 */ /* 0x000e620000000a00 */
[----:B0-----:R-:W2:Y:S04]  /*0180*/  LDG.E R6, desc[UR36][R6.64] ;  /* 0x0000002406067981 */ /* 0x001ea8000c1e1900 */
[----:B-1----:R-:W3:Y:S01]  /*0190*/  LDG.E R4, desc[UR36][R4.64] ;  /* 0x0000002404047981 */ /* 0x002ee2000c1e1900 */
[----:B--2---:R-:W-:-:S04]  /*01a0*/  IADD3 R17, PT, PT, R6, 0x1, RZ ;  /* 0x0000000106117810 */ /* 0x004fc80007ffe0ff */
[----:B---3--:R-:W-:-:S13]  /*01b0*/  ISETP.GE.AND P0, PT, R17, R4, PT ;  /* 0x000000041100720c */ /* 0x008fda0003f06270 */
[----:B------:R-:W-:Y:S05]  /*01c0*/  @P0 BRA `(.L_x_8) ;  /* 0x0000000000500947 */ /* 0x000fea0003800000 */
[----:B------:R-:W-:Y:S01]  /*01d0*/  BSSY.RECONVERGENT B6, `(.L_x_8) ;  /* 0x0000013000067945 */ /* 0x000fe20003800200 */
.L_x_10:
[----:B------:R-:W0:Y:S01]  /*01e0*/  LDC.64 R8, c[0x0][0x380] ;  /* 0x0000e000ff087b82 */ /* 0x000e220000000a00 */
[----:B------:R-:W-:Y:S01]  /*01f0*/  MOV R0, 0x0 ;  /* 0x0000000000007802 */ /* 0x000fe20000000f00 */
[----:B------:R-:W1:Y:S01]  /*0200*/  LDCU.64 UR4, c[0x4][0x10] ;  /* 0x01000200ff0477ac */ /* 0x000e620008000a00 */
[----:B0-----:R-:W-:-:S06]  /*0210*/  IMAD.WIDE R8, R17, 0x4, R8 ;  /* 0x0000000411087825 */ /* 0x001fcc00078e0208 */
[----:B------:R-:W2:Y:S01]  /*0220*/  LDG.E R8, desc[UR36][R8.64] ;  /* 0x0000002408087981 */ /* 0x000ea2000c1e1900 */
[----:B------:R0:W3:Y:S01]  /*0230*/  LDC.64 R10, c[0x4][R0] ;  /* 0x01000000000a7b82 */ /* 0x0000e20000000a00 */
[----:B-1----:R-:W-:Y:S01]  /*0240*/  IMAD.U32 R4, RZ, RZ, UR4 ;  /* 0x00000004ff047e24 */ /* 0x002fe2000f8e00ff */
[----:B------:R-:W-:Y:S01]  /*0250*/  MOV R6, R2 ;  /* 0x0000000200067202 */ /* 0x000fe20000000f00 */
[----:B------:R-:W-:Y:S02]  /*0260*/  IMAD.U32 R5, RZ, RZ, UR5 ;  /* 0x00000005ff057e24 */ /* 0x000fe4000f8e00ff */
[----:B------:R-:W-:Y:S01]  /*0270*/  IMAD.MOV.U32 R7, RZ, RZ, R16 ;  /* 0x000000ffff077224 */ /* 0x000fe200078e0010 */
[----:B--23--:R0:W-:Y:S06]  /*0280*/  STL [R1], R8 ;  /* 0x0000000801007387 */ /* 0x00c1ec0000100800 */
[----:B------:R-:W-:-:S07]  /*0290*/  LEPC R20, `(.L_x_9) ;  /* 0x000000001014794e */ /* 0x000fce0000000000 */
[----:B0-----:R-:W-:Y:S05]  /*02a0*/  CALL.ABS.NOINC R10 ;  /* 0x000000000a007343 */ /* 0x001fea0003c00000 */
.L_x_9:
[----:B------:R-:W0:Y:S02]  /*02b0*/  LDC.64 R4, c[0x0][0x390] ;  /* 0x0000e400ff047b82 */ /* 0x000e240000000a00 */
[----:B0-----:R-:W2:Y:S01]  /*02c0*/  LDG.E R4, desc[UR36][R4.64] ;  /* 0x0000002404047981 */ /* 0x001ea2000c1e1900 */
[----:B------:R-:W-:-:S05]  /*02d0*/  VIADD R17, R17, 0x1 ;  /* 0x0000000111117836 */ /* 0x000fca0000000000 */
[----:B--2---:R-:W-:-:S13]  /*02e0*/  ISETP.GE.AND P0, PT, R17, R4, PT ;  /* 0x000000041100720c */ /* 0x004fda0003f06270 */
[----:B------:R-:W-:Y:S05]  /*02f0*/  @!P0 BRA `(.L_x_10) ;  /* 0xfffffffc00b88947 */ /* 0x000fea000383ffff */
[----:B------:R-:W-:Y:S05]  /*0300*/  BSYNC.RECONVERGENT B6 ;  /* 0x0000000000067941 */ /* 0x000fea0003800200 */
.L_x_8:
[----:B------:R-:W-:Y:S01]  /*0310*/  MOV R0, 0x0 ;  /* 0x0000000000007802 */ /* 0x000fe20000000f00 */
[----:B------:R-:W0:Y:S01]  /*0320*/  LDCU.64 UR4, c[0x4][0x18] ;  /* 0x01000300ff0477ac */ /* 0x000e220008000a00 */
[----:B------:R-:W-:Y:S02]  /*0330*/  CS2R R6, SRZ ;  /* 0x0000000000067805 */ /* 0x000fe4000001ff00 */
[----:B------:R1:W2:Y:S01]  /*0340*/  LDC.64 R2, c[0x4][R0] ;  /* 0x0100000000027b82 */ /* 0x0002a20000000a00 */
[----:B0-----:R-:W-:Y:S01]  /*0350*/  MOV R4, UR4 ;  /* 0x0000000400047c02 */ /* 0x001fe20008000f00 */
[----:B-1----:R-:W-:-:S07]  /*0360*/  IMAD.U32 R5, RZ, RZ, UR5 ;  /* 0x00000005ff057e24 */ /* 0x002fce000f8e00ff */
[----:B------:R-:W-:-:S07]  /*0370*/  LEPC R20, `(.L_x_11) ;  /* 0x000000001014794e */ /* 0x000fce0000000000 */
[----:B--2---:R-:W-:Y:S05]  /*0380*/  CALL.ABS.NOINC R2 ;  /* 0x0000000002007343 */ /* 0x004fea0003c00000 */
.L_x_11:
[----:B------:R-:W-:Y:S05]  /*0390*/  EXIT ;  /* 0x000000000000794d */ /* 0x000fea0003800000 */
.L_x_12:
        /* <DEDUP_REMOVED lines=14> */
.L_x_79:


//--------------------- .text._Z12add_constantPiS_S_ --------------------------
	.section	.text._Z12add_constantPiS_S_,"ax",@progbits
	.align	128
        .global         _Z12add_constantPiS_S_
        .type           _Z12add_constantPiS_S_,@function
        .size           _Z12add_constantPiS_S_,(.L_x_80 - _Z12add_constantPiS_S_)
        .other          _Z12add_constantPiS_S_,@"STO_CUDA_ENTRY STV_DEFAULT"
_Z12add_constantPiS_S_:
.text._Z12add_constantPiS_S_:
[----:B------:R-:W-:Y:S08]  /*0000*/  LDC R1, c[0x0][0x37c] ;  /* 0x0000df00ff017b82 */ /* 0x000ff00000000800 */
[----:B------:R-:W0:Y:S01]  /*0010*/  LDC.64 R4, c[0x0][0x380] ;  /* 0x0000e000ff047b82 */ /* 0x000e220000000a00 */
[----:B------:R-:W0:Y:S07]  /*0020*/  LDCU.64 UR4, c[0x0][0x358] ;  /* 0x00006b00ff0477ac */ /* 0x000e2e0008000a00 */
[----:B------:R-:W1:Y:S01]  /*0030*/  LDC.64 R2, c[0x0][0x390] ;  /* 0x0000e400ff027b82 */ /* 0x000e620000000a00 */
[----:B0-----:R-:W2:Y:S04]  /*0040*/  LDG.E R0, desc[UR4][R4.64] ;  /* 0x0000000404007981 */ /* 0x001ea8000c1e1900 */
[----:B-1----:R-:W3:Y:S01]  /*0050*/  LDG.E R2, desc[UR4][R2.64] ;  /* 0x0000000402027981 */ /* 0x002ee2000c1e1900 */
[----:B------:R-:W0:Y:S01]  /*0060*/  S2R R9, SR_CTAID.X ;  /* 0x0000000000097919 */ /* 0x000e220000002500 */
[----:B------:R-:W1:Y:S01]  /*0070*/  S2R R6, SR_TID.X ;  /* 0x0000000000067919 */ /* 0x000e620000002100 */
[C---:B0-----:R-:W-:Y:S01]  /*0080*/  ISETP.NE.AND P0, PT, R9.reuse, RZ, PT ;  /* 0x000000ff0900720c */ /* 0x041fe20003f05270 */
[----:B-1----:R-:W-:-:S12]  /*0090*/  IMAD R7, R9, 0x80, R6 ;  /* 0x0000008009077824 */ /* 0x002fd800078e0206 */
[----:B------:R-:W0:Y:S01]  /*00a0*/  @P0 LDC.64 R10, c[0x0][0x388] ;  /* 0x0000e200ff0a0b82 */ /* 0x000e220000000a00 */
[----:B--2---:R-:W-:-:S04]  /*00b0*/  @P0 IADD3 R8, P1, PT, R0, R9, RZ ;  /* 0x0000000900080210 */ /* 0x004fc80007f3e0ff */
[----:B0-----:R-:W-:Y:S01]  /*00c0*/  @P0 LEA R6, P2, R8, R10, 0x2 ;  /* 0x0000000a08060211 */ /* 0x001fe200078410ff */
[----:B---3--:R-:W-:Y:S01]  /*00d0*/  IMAD.IADD R9, R2, 0x1, R7 ;  /* 0x0000000102097824 */ /* 0x008fe200078e0207 */
[----:B------:R-:W-:-:S04]  /*00e0*/  @P0 LEA.HI.X.SX32 R7, R0, RZ, 0x1, P1 ;  /* 0x000000ff00070211 */ /* 0x000fc800008f0eff */
[----:B------:R-:W-:Y:S01]  /*00f0*/  @P0 LEA.HI.X R7, R8, R11, R7, 0x2, P2 ;  /* 0x0000000b08070211 */ /* 0x000fe200010f1407 */
[----:B------:R-:W-:Y:S01]  /*0100*/  HFMA2 R8, -RZ, RZ, 0, 0 ;  /* 0x00000000ff087431 */ /* 0x000fe200000001ff */
[----:B------:R-:W-:-:S05]  /*0110*/  ISETP.GE.U32.AND P1, PT, R9, R0, PT ;  /* 0x000000000900720c */ /* 0x000fca0003f26070 */
[----:B------:R0:W5:Y:S08]  /*0120*/  @P0 LDG.E R8, desc[UR4][R6.64+-0x4] ;  /* 0xfffffc0406080981 */ /* 0x000170000c1e1900 */
[----:B------:R-:W-:Y:S05]  /*0130*/  @P1 EXIT ;  /* 0x000000000000194d */ /* 0x000fea0003800000 */
[----:B------:R-:W1:Y:S02]  /*0140*/  LDC.64 R2, c[0x0][0x388] ;  /* 0x0000e200ff027b82 */ /* 0x000e640000000a00 */
[----:B-1----:R-:W-:-:S05]  /*0150*/  IMAD.WIDE.U32 R4, R9, 0x4, R2 ;  /* 0x0000000409047825 */ /* 0x002fca00078e0002 */
[----:B0-----:R-:W2:Y:S01]  /*0160*/  LDG.E R7, desc[UR4][R4.64] ;  /* 0x0000000404077981 */ /* 0x001ea2000c1e1900 */
[----:B------:R-:W-:-:S05]  /*0170*/  VIADD R11, R9, 0x20 ;  /* 0x00000020090b7836 */ /* 0x000fca0000000000 */
[----:B------:R-:W-:Y:S01]  /*0180*/  ISETP.GE.U32.AND P0, PT, R11, R0, PT ;  /* 0x000000000b00720c */ /* 0x000fe20003f06070 */
[----:B--2--5:R-:W-:-:S05]  /*0190*/  IMAD.IADD R7, R7, 0x1, R8 ;  /* 0x0000000107077824 */ /* 0x024fca00078e0208 */
[----:B------:R0:W-:Y:S07]  /*01a0*/  STG.E desc[UR4][R4.64], R7 ;  /* 0x0000000704007986 */ /* 0x0001ee000c101904 */
[----:B------:R-:W-:Y:S05]  /*01b0*/  @P0 EXIT ;  /* 0x000000000000094d */ /* 0x000fea0003800000 */
[----:B0-----:R-:W-:-:S05]  /*01c0*/  IMAD.WIDE.U32 R4, R11, 0x4, R2 ;  /* 0x000000040b047825 */ /* 0x001fca00078e0002 */
[----:B------:R-:W2:Y:S01]  /*01d0*/  LDG.E R7, desc[UR4][R4.64] ;  /* 0x0000000404077981 */ /* 0x000ea2000c1e1900 */
[----:B------:R-:W-:-:S04]  /*01e0*/  IADD3 R11, PT, PT, R9, 0x40, RZ ;  /* 0x00000040090b7810 */ /* 0x000fc80007ffe0ff */
[----:B------:R-:W-:Y:S01]  /*01f0*/  ISETP.GE.U32.AND P0, PT, R11, R0, PT ;  /* 0x000000000b00720c */ /* 0x000fe20003f06070 */
[----:B--2---:R-:W-:-:S05]  /*0200*/  IMAD.IADD R7, R7, 0x1, R8 ;  /* 0x0000000107077824 */ /* 0x004fca00078e0208 */
        /* <DEDUP_REMOVED lines=9> */
[----:B------:R-:W-:-:S05]  /*02a0*/  IMAD.WIDE.U32 R2, R9, 0x4, R2 ;  /* 0x0000000409027825 */ /* 0x000fca00078e0002 */
[----:B0-----:R-:W2:Y:S02]  /*02b0*/  LDG.E R5, desc[UR4][R2.64] ;  /* 0x0000000402057981 */ /* 0x001ea4000c1e1900 */
[----:B--2---:R-:W-:-:S05]  /*02c0*/  IADD3 R5, PT, PT, R5, R8, RZ ;  /* 0x0000000805057210 */ /* 0x004fca0007ffe0ff */
[----:B------:R-:W-:Y:S01]  /*02d0*/  STG.E desc[UR4][R2.64], R5 ;  /* 0x0000000502007986 */ /* 0x000fe2000c101904 */
[----:B------:R-:W-:Y:S05]  /*02e0*/  EXIT ;  /* 0x000000000000794d */ /* 0x000fea0003800000 */
.L_x_13:
        /* <DEDUP_REMOVED lines=9> */
.L_x_80:


//--------------------- .text._Z11kogge_stonePiS_S_ --------------------------
	.section	.text._Z11kogge_stonePiS_S_,"ax",@progbits
	.align	128
        .global         _Z11kogge_stonePiS_S_
        .type           _Z11kogge_stonePiS_S_,@function
        .size           _Z11kogge_stonePiS_S_,(.L_x_81 - _Z11kogge_stonePiS_S_)
        .other          _Z11kogge_stonePiS_S_,@"STO_CUDA_ENTRY STV_DEFAULT"
_Z11kogge_stonePiS_S_:
.text._Z11kogge_stonePiS_S_:
[----:B------:R-:W-:Y:S08]  /*0000*/  LDC R1, c[0x0][0x37c] ;  /* 0x0000df00ff017b82 */ /* 0x000ff00000000800 */
[----:B------:R-:W0:Y:S01]  /*0010*/  LDC.64 R4, c[0x0][0x390] ;  /* 0x0000e400ff047b82 */ /* 0x000e220000000a00 */
[----:B------:R-:W0:Y:S07]  /*0020*/  LDCU.64 UR6, c[0x0][0x358] ;  /* 0x00006b00ff0677ac */ /* 0x000e2e0008000a00 */
[----:B------:R-:W1:Y:S01]  /*0030*/  LDC.64 R6, c[0x0][0x380] ;  /* 0x0000e000ff067b82 */ /* 0x000e620000000a00 */
[----:B------:R-:W2:Y:S01]  /*0040*/  S2R R14, SR_CTAID.X ;  /* 0x00000000000e7919 */ /* 0x000ea20000002500 */
[----:B------:R-:W2:Y:S06]  /*0050*/  S2R R15, SR_TID.X ;  /* 0x00000000000f7919 */ /* 0x000eac0000002100 */
[----:B------:R-:W3:Y:S01]  /*0060*/  LDC.64 R2, c[0x0][0x388] ;  /* 0x0000e200ff027b82 */ /* 0x000ee20000000a00 */
[----:B0-----:R-:W4:Y:S04]  /*0070*/  LDG.E R12, desc[UR6][R4.64] ;  /* 0x00000006040c7981 */ /* 0x001f28000c1e1900 */
[----:B-1----:R-:W5:Y:S01]  /*0080*/  LDG.E R13, desc[UR6][R6.64] ;  /* 0x00000006060d7981 */ /* 0x002f62000c1e1900 */
[----:B--2---:R-:W-:-:S04]  /*0090*/  IMAD R9, R14, 0x80, R15 ;  /* 0x000000800e097824 */ /* 0x004fc800078e020f */
[----:B----4-:R-:W-:-:S04]  /*00a0*/  IMAD.IADD R9, R12, 0x1, R9 ;  /* 0x000000010c097824 */ /* 0x010fc800078e0209 */
[C---:B------:R-:W-:Y:S01]  /*00b0*/  VIADD R10, R9.reuse, 0x40 ;  /* 0x00000040090a7836 */ /* 0x040fe20000000000 */
[C---:B------:R-:W-:Y:S01]  /*00c0*/  IADD3 R8, PT, PT, R9.reuse, 0x20, RZ ;  /* 0x0000002009087810 */ /* 0x040fe20007ffe0ff */
[C---:B------:R-:W-:Y:S01]  /*00d0*/  VIADD R11, R9.reuse, 0x60 ;  /* 0x00000060090b7836 */ /* 0x040fe20000000000 */
[CC--:B-----5:R-:W-:Y:S01]  /*00e0*/  ISETP.GE.U32.AND P0, PT, R9.reuse, R13.reuse, PT ;  /* 0x0000000d0900720c */ /* 0x0e0fe20003f06070 */
[--C-:B---3--:R-:W-:Y:S01]  /*00f0*/  IMAD.WIDE.U32 R4, R9, 0x4, R2.reuse ;  /* 0x0000000409047825 */ /* 0x108fe200078e0002 */
[-C--:B------:R-:W-:Y:S02]  /*0100*/  ISETP.GE.U32.AND P3, PT, R8, R13.reuse, PT ;  /* 0x0000000d0800720c */ /* 0x080fe40003f66070 */
[-C--:B------:R-:W-:Y:S01]  /*0110*/  ISETP.GE.U32.AND P2, PT, R10, R13.reuse, PT ;  /* 0x0000000d0a00720c */ /* 0x080fe20003f46070 */
[----:B------:R-:W-:Y:S01]  /*0120*/  IMAD.WIDE.U32 R6, R8, 0x4, R2 ;  /* 0x0000000408067825 */ /* 0x000fe200078e0002 */
[----:B------:R-:W-:-:S03]  /*0130*/  ISETP.GE.U32.AND P1, PT, R11, R13, PT ;  /* 0x0000000d0b00720c */ /* 0x000fc60003f26070 */
[----:B------:R-:W-:-:S04]  /*0140*/  IMAD.WIDE.U32 R8, R10, 0x4, R2 ;  /* 0x000000040a087825 */ /* 0x000fc800078e0002 */
[----:B------:R-:W-:Y:S01]  /*0150*/  IMAD.WIDE.U32 R10, R11, 0x4, R2 ;  /* 0x000000040b0a7825 */ /* 0x000fe200078e0002 */
[----:B------:R-:W2:Y:S04]  /*0160*/  @!P0 LDG.E R17, desc[UR6][R4.64] ;  /* 0x0000000604118981 */ /* 0x000ea8000c1e1900 */
[----:B------:R-:W3:Y:S04]  /*0170*/  @!P3 LDG.E R19, desc[UR6][R6.64] ;  /* 0x000000060613b981 */ /* 0x000ee8000c1e1900 */
[----:B------:R-:W4:Y:S04]  /*0180*/  @!P2 LDG.E R21, desc[UR6][R8.64] ;  /* 0x000000060815a981 */ /* 0x000f28000c1e1900 */
[----:B------:R-:W5:Y:S01]  /*0190*/  @!P1 LDG.E R23, desc[UR6][R10.64] ;  /* 0x000000060a179981 */ /* 0x000f62000c1e1900 */
[----:B------:R-:W0:Y:S01]  /*01a0*/  S2UR UR5, SR_CgaCtaId ;  /* 0x00000000000579c3 */ /* 0x000e220000008800 */
[----:B------:R-:W-:Y:S01]  /*01b0*/  UMOV UR4, 0x400 ;  /* 0x0000040000047882 */ /* 0x000fe20000000000 */
[----:B------:R-:W-:-:S02]  /*01c0*/  P2R R20, PR, RZ, 0x8 ;  /* 0x00000008ff147803 */ /* 0x000fc40000000000 */
[----:B------:R-:W-:Y:S02]  /*01d0*/  P2R R18, PR, RZ, 0x1 ;  /* 0x00000001ff127803 */ /* 0x000fe40000000000 */
[C---:B------:R-:W-:Y:S02]  /*01e0*/  ISETP.GE.U32.AND P4, PT, R15.reuse, 0x4, PT ;  /* 0x000000040f00780c */ /* 0x040fe40003f86070 */
[C---:B------:R-:W-:Y:S02]  /*01f0*/  ISETP.GE.U32.AND P5, PT, R15.reuse, 0x8, PT ;  /* 0x000000080f00780c */ /* 0x040fe40003fa6070 */
[----:B------:R-:W-:Y:S01]  /*0200*/  ISETP.GE.U32.AND P6, PT, R15, 0x10, PT ;  /* 0x000000100f00780c */ /* 0x000fe20003fc6070 */
[----:B0-----:R-:W-:-:S06]  /*0210*/  ULEA UR4, UR5, UR4, 0x18 ;  /* 0x0000000405047291 */ /* 0x001fcc000f8ec0ff */
[----:B------:R-:W-:-:S05]  /*0220*/  LEA R16, R15, UR4, 0x2 ;  /* 0x000000040f107c11 */ /* 0x000fca000f8e10ff */
[----:B--2---:R-:W-:Y:S01]  /*0230*/  @!P0 STS [R16], R17 ;  /* 0x0000001110008388 */ /* 0x004fe20000000800 */
[----:B------:R-:W-:-:S03]  /*0240*/  ISETP.GE.U32.AND P0, PT, R15, 0x2, PT ;  /* 0x000000020f00780c */ /* 0x000fc60003f06070 */
[----:B---3--:R-:W-:Y:S01]  /*0250*/  @!P3 STS [R16+0x80], R19 ;  /* 0x000080131000b388 */ /* 0x008fe20000000800 */
[----:B------:R-:W-:-:S03]  /*0260*/  ISETP.NE.AND P3, PT, R15, RZ, PT ;  /* 0x000000ff0f00720c */ /* 0x000fc60003f65270 */
[----:B----4-:R-:W-:Y:S04]  /*0270*/  @!P2 STS [R16+0x100], R21 ;  /* 0x000100151000a388 */ /* 0x010fe80000000800 */
[----:B-----5:R-:W-:Y:S01]  /*0280*/  @!P1 STS [R16+0x180], R23 ;  /* 0x0001801710009388 */ /* 0x020fe20000000800 */
[----:B------:R-:W-:Y:S06]  /*0290*/  BAR.SYNC.DEFER_BLOCKING 0x0 ;  /* 0x0000000000007b1d */ /* 0x000fec0000010000 */
[----:B------:R-:W-:Y:S02]  /*02a0*/  @P3 LDS R0, [R16+-0x4] ;  /* 0xfffffc0010003984 */ /* 0x000fe40000000800 */
[----:B------:R-:W-:Y:S06]  /*02b0*/  BAR.SYNC.DEFER_BLOCKING 0x0 ;  /* 0x0000000000007b1d */ /* 0x000fec0000010000 */
[----:B------:R-:W0:Y:S02]  /*02c0*/  @P3 LDS R25, [R16] ;  /* 0x0000000010193984 */ /* 0x000e240000000800 */
[----:B0-----:R-:W-:-:S05]  /*02d0*/  @P3 IADD3 R25, PT, PT, R0, R25, RZ ;  /* 0x0000001900193210 */ /* 0x001fca0007ffe0ff */
[----:B------:R-:W-:Y:S01]  /*02e0*/  @P3 STS [R16], R25 ;  /* 0x0000001910003388 */ /* 0x000fe20000000800 */
[----:B------:R-:W-:Y:S06]  /*02f0*/  BAR.SYNC.DEFER_BLOCKING 0x0 ;  /* 0x0000000000007b1d */ /* 0x000fec0000010000 */
[----:B------:R-:W-:Y:S02]  /*0300*/  @P0 LDS R0, [R16+-0x8] ;  /* 0xfffff80010000984 */ /* 0x000fe40000000800 */
[----:B------:R-:W-:Y:S06]  /*0310*/  BAR.SYNC.DEFER_BLOCKING 0x0 ;  /* 0x0000000000007b1d */ /* 0x000fec0000010000 */
[----:B------:R-:W0:Y:S02]  /*0320*/  @P0 LDS R17, [R16] ;  /* 0x0000000010110984 */ /* 0x000e240000000800 */
[----:B0-----:R-:W-:-:S05]  /*0330*/  @P0 IMAD.IADD R17, R0, 0x1, R17 ;  /* 0x0000000100110824 */ /* 0x001fca00078e0211 */
        /* <DEDUP_REMOVED lines=20> */
[----:B------:R-:W-:Y:S02]  /*0480*/  @P3 LDS R0, [R16+0x7c] ;  /* 0x00007c0010003984 */ /* 0x000fe40000000800 */
[----:B------:R-:W-:Y:S06]  /*0490*/  BAR.SYNC.DEFER_BLOCKING 0x0 ;  /* 0x0000000000007b1d */ /* 0x000fec0000010000 */
[----:B------:R-:W0:Y:S02]  /*04a0*/  @P3 LDS R17, [R16+0x80] ;  /* 0x0000800010113984 */ /* 0x000e240000000800 */
[----:B0-----:R-:W-:-:S05]  /*04b0*/  @P3 IMAD.IADD R17, R0, 0x1, R17 ;  /* 0x0000000100113824 */ /* 0x001fca00078e0211 */
[----:B------:R-:W-:Y:S01]  /*04c0*/  @P3 STS [R16+0x80], R17 ;  /* 0x0000801110003388 */ /* 0x000fe20000000800 */
[----:B------:R-:W-:Y:S06]  /*04d0*/  BAR.SYNC.DEFER_BLOCKING 0x0 ;  /* 0x0000000000007b1d */ /* 0x000fec0000010000 */
[----:B------:R-:W-:Y:S02]  /*04e0*/  @P0 LDS R0, [R16+0x78] ;  /* 0x0000780010000984 */ /* 0x000fe40000000800 */
[----:B------:R-:W-:Y:S06]  /*04f0*/  BAR.SYNC.DEFER_BLOCKING 0x0 ;  /* 0x0000000000007b1d */ /* 0x000fec0000010000 */
[----:B------:R-:W0:Y:S02]  /*0500*/  @P0 LDS R21, [R16+0x80] ;  /* 0x0000800010150984 */ /* 0x000e240000000800 */
[----:B0-----:R-:W-:-:S05]  /*0510*/  @P0 IADD3 R21, PT, PT, R0, R21, RZ ;  /* 0x0000001500150210 */ /* 0x001fca0007ffe0ff */
[----:B------:R-:W-:Y:S01]  /*0520*/  @P0 STS [R16+0x80], R21 ;  /* 0x0000801510000388 */ /* 0x000fe20000000800 */
        /* <DEDUP_REMOVED lines=54> */
[----:B------:R-:W-:Y:S01]  /*0890*/  BAR.SYNC.DEFER_BLOCKING 0x0 ;  /* 0x0000000000007b1d */ /* 0x000fe20000010000 */
[----:B------:R-:W-:-:S05]  /*08a0*/  ISETP.NE.AND P3, PT, R20, RZ, PT ;  /* 0x000000ff1400720c */ /* 0x000fca0003f65270 */
[----:B------:R-:W-:Y:S02]  /*08b0*/  @P0 LDS R0, [R16+0x178] ;  /* 0x0001780010000984 */ /* 0x000fe40000000800 */
[----:B------:R-:W-:Y:S06]  /*08c0*/  BAR.SYNC.DEFER_BLOCKING 0x0 ;  /* 0x0000000000007b1d */ /* 0x000fec0000010000 */
[----:B------:R-:W0:Y:S02]  /*08d0*/  @P0 LDS R19, [R16+0x180] ;  /* 0x0001800010130984 */ /* 0x000e240000000800 */
[----:B0-----:R-:W-:-:S05]  /*08e0*/  @P0 IMAD.IADD R19, R0, 0x1, R19 ;  /* 0x0000000100130824 */ /* 0x001fca00078e0213 */
        /* <DEDUP_REMOVED lines=22> */
[----:B------:R-:W-:Y:S04]  /*0a50*/  LDS R0, [UR4+0x7c] ;  /* 0x00007c04ff007984 */ /* 0x000fe80008000800 */
[----:B------:R-:W0:Y:S02]  /*0a60*/  LDS R17, [R16+0x80] ;  /* 0x0000800010117984 */ /* 0x000e240000000800 */
[----:B0-----:R-:W-:-:S05]  /*0a70*/  IMAD.IADD R17, R0, 0x1, R17 ;  /* 0x0000000100117824 */ /* 0x001fca00078e0211 */
[----:B------:R-:W-:Y:S01]  /*0a80*/  STS [R16+0x80], R17 ;  /* 0x0000801110007388 */ /* 0x000fe20000000800 */
[----:B------:R-:W-:Y:S06]  /*0a90*/  BAR.SYNC.DEFER_BLOCKING 0x0 ;  /* 0x0000000000007b1d */ /* 0x000fec0000010000 */
[----:B------:R-:W-:Y:S04]  /*0aa0*/  LDS R0, [UR4+0xfc] ;  /* 0x0000fc04ff007984 */ /* 0x000fe80008000800 */
[----:B------:R-:W0:Y:S02]  /*0ab0*/  LDS R21, [R16+0x100] ;  /* 0x0001000010157984 */ /* 0x000e240000000800 */
[----:B0-----:R-:W-:-:S05]  /*0ac0*/  IADD3 R21, PT, PT, R0, R21, RZ ;  /* 0x0000001500157210 */ /* 0x001fca0007ffe0ff */
[----:B------:R-:W-:Y:S01]  /*0ad0*/  STS [R16+0x100], R21 ;  /* 0x0001001510007388 */ /* 0x000fe20000000800 */
[----:B------:R-:W-:Y:S06]  /*0ae0*/  BAR.SYNC.DEFER_BLOCKING 0x0 ;  /* 0x0000000000007b1d */ /* 0x000fec0000010000 */
[----:B------:R-:W-:Y:S04]  /*0af0*/  LDS R0, [UR4+0x17c] ;  /* 0x00017c04ff007984 */ /* 0x000fe80008000800 */
[----:B------:R-:W0:Y:S02]  /*0b00*/  LDS R19, [R16+0x180] ;  /* 0x0001800010137984 */ /* 0x000e240000000800 */
[----:B0-----:R-:W-:-:S05]  /*0b10*/  IMAD.IADD R19, R0, 0x1, R19 ;  /* 0x0000000100137824 */ /* 0x001fca00078e0213 */
[----:B------:R-:W-:Y:S01]  /*0b20*/  STS [R16+0x180], R19 ;  /* 0x0001801310007388 */ /* 0x000fe20000000800 */
[----:B------:R-:W-:Y:S06]  /*0b30*/  BAR.SYNC.DEFER_BLOCKING 0x0 ;  /* 0x0000000000007b1d */ /* 0x000fec0000010000 */
[----:B------:R-:W0:Y:S04]  /*0b40*/  @!P0 LDS R17, [R16] ;  /* 0x0000000010118984 */ /* 0x000e280000000800 */
[----:B------:R-:W1:Y:S04]  /*0b50*/  @!P3 LDS R23, [R16+0x80] ;  /* 0x000080001017b984 */ /* 0x000e680000000800 */
[----:B------:R-:W2:Y:S04]  /*0b60*/  @!P2 LDS R25, [R16+0x100] ;  /* 0x000100001019a984 */ /* 0x000ea80000000800 */
[----:B------:R-:W3:Y:S04]  /*0b70*/  @!P1 LDS R27, [R16+0x180] ;  /* 0x00018000101b9984 */ /* 0x000ee80000000800 */
[----:B0-----:R0:W-:Y:S04]  /*0b80*/  @!P0 STG.E desc[UR6][R4.64], R17 ;  /* 0x0000001104008986 */ /* 0x0011e8000c101906 */
[----:B-1----:R0:W-:Y:S04]  /*0b90*/  @!P3 STG.E desc[UR6][R6.64], R23 ;  /* 0x000000170600b986 */ /* 0x0021e8000c101906 */
[----:B--2---:R0:W-:Y:S04]  /*0ba0*/  @!P2 STG.E desc[UR6][R8.64], R25 ;  /* 0x000000190800a986 */ /* 0x0041e8000c101906 */
[----:B---3--:R0:W-:Y:S01]  /*0bb0*/  @!P1 STG.E desc[UR6][R10.64], R27 ;  /* 0x0000001b0a009986 */ /* 0x0081e2000c101906 */
[----:B------:R-:W-:Y:S06]  /*0bc0*/  BAR.SYNC.DEFER_BLOCKING 0x0 ;  /* 0x0000000000007b1d */ /* 0x000fec0000010000 */
[----:B------:R-:W-:Y:S05]  /*0bd0*/  @P4 EXIT ;  /* 0x000000000000494d */ /* 0x000fea0003800000 */
[----:B------:R-:W-:-:S05]  /*0be0*/  LEA R12, R14, R12, 0x7 ;  /* 0x0000000c0e0c7211 */ /* 0x000fca00078e38ff */
[----:B------:R-:W-:-:S05]  /*0bf0*/  VIADD R0, R12, 0x80 ;  /* 0x000000800c007836 */ /* 0x000fca0000000000 */
[----:B------:R-:W-:-:S13]  /*0c00*/  ISETP.GT.U32.AND P0, PT, R0, R13, PT ;  /* 0x0000000d0000720c */ /* 0x000fda0003f04070 */
[----:B0-----:R-:W0:Y:S01]  /*0c10*/  @!P0 LDS R7, [UR4+0x1fc] ;  /* 0x0001fc04ff078984 */ /* 0x001e220008000800 */
[----:B------:R-:W-:-:S05]  /*0c20*/  @!P0 IADD3 R5, PT, PT, R13, R14, RZ ;  /* 0x0000000e0d058210 */ /* 0x000fca0007ffe0ff */
[----:B------:R-:W-:-:S05]  /*0c30*/  @!P0 IMAD.WIDE.U32 R4, R5, 0x4, R2 ;  /* 0x0000000405048825 */ /* 0x000fca00078e0002 */
[----:B0-----:R0:W-:Y:S01]  /*0c40*/  @!P0 STG.E desc[UR6][R4.64], R7 ;  /* 0x0000000704008986 */ /* 0x0011e2000c101906 */
[----:B------:R-:W-:Y:S05]  /*0c50*/  @!P0 EXIT ;  /* 0x000000000000894d */ /* 0x000fea0003800000 */
[----:B------:R-:W-:-:S05]  /*0c60*/  LOP3.LUT R12, RZ, R12, RZ, 0x33, !PT ;  /* 0x0000000cff0c7212 */ /* 0x000fca00078e33ff */
[C---:B------:R-:W-:Y:S01]  /*0c70*/  IMAD.IADD R12, R13.reuse, 0x1, R12 ;  /* 0x000000010d0c7824 */ /* 0x040fe200078e020c */
[----:B------:R-:W-:-:S04]  /*0c80*/  IADD3 R13, PT, PT, R13, R14, RZ ;  /* 0x0000000e0d0d7210 */ /* 0x000fc80007ffe0ff */
[----:B------:R-:W-:Y:S01]  /*0c90*/  LEA R12, R12, UR4, 0x2 ;  /* 0x000000040c0c7c11 */ /* 0x000fe2000f8e10ff */
[----:B------:R-:W-:-:S04]  /*0ca0*/  IMAD.WIDE.U32 R2, R13, 0x4, R2 ;  /* 0x000000040d027825 */ /* 0x000fc800078e0002 */
[----:B0-----:R-:W0:Y:S04]  /*0cb0*/  LDS R5, [R12] ;  /* 0x000000000c057984 */ /* 0x001e280000000800 */
[----:B0-----:R-:W-:Y:S01]  /*0cc0*/  STG.E desc[UR6][R2.64], R5 ;  /* 0x0000000502007986 */ /* 0x001fe2000c101906 */
[----:B------:R-:W-:Y:S05]  /*0cd0*/  EXIT ;  /* 0x000000000000794d */ /* 0x000fea0003800000 */
.L_x_14:
        /* <DEDUP_REMOVED lines=10> */
.L_x_81:


//--------------------- .text._Z9downsweepPiS_S_  --------------------------
	.section	.text._Z9downsweepPiS_S_,"ax",@progbits
	.align	128
        .global         _Z9downsweepPiS_S_
        .type           _Z9downsweepPiS_S_,@function
        .size           _Z9downsweepPiS_S_,(.L_x_82 - _Z9downsweepPiS_S_)
        .other          _Z9downsweepPiS_S_,@"STO_CUDA_ENTRY STV_DEFAULT"
_Z9downsweepPiS_S_:
.text._Z9downsweepPiS_S_:
[----:B------:R-:W-:Y:S08]  /*0000*/  LDC R1, c[0x0][0x37c] ;  /* 0x0000df00ff017b82 */ /* 0x000ff00000000800 */
[----:B------:R-:W0:Y:S01]  /*0010*/  LDC.64 R4, c[0x0][0x388] ;  /* 0x0000e200ff047b82 */ /* 0x000e220000000a00 */
[----:B------:R-:W0:Y:S02]  /*0020*/  LDCU.64 UR8, c[0x0][0x358] ;  /* 0x00006b00ff0877ac */ /* 0x000e240008000a00 */
[----:B0-----:R-:W2:Y:S01]  /*0030*/  LDG.E R4, desc[UR8][R4.64] ;  /* 0x0000000804047981 */ /* 0x001ea2000c1e1900 */
[----:B------:R-:W0:Y:S02]  /*0040*/  S2R R0, SR_CTAID.X ;  /* 0x0000000000007919 */ /* 0x000e240000002500 */
[----:B0-----:R-:W-:Y:S01]  /*0050*/  ISETP.NE.AND P0, PT, R0, 0xbb7, PT ;  /* 0x00000bb70000780c */ /* 0x001fe20003f05270 */
[----:B--2---:R-:W-:-:S05]  /*0060*/  IMAD.HI R3, R4, 0x57619f1, RZ ;  /* 0x057619f104037827 */ /* 0x004fca00078e02ff */
[----:B------:R-:W-:-:S04]  /*0070*/  SHF.R.U32.HI R2, RZ, 0x1f, R3 ;  /* 0x0000001fff027819 */ /* 0x000fc80000011603 */
[----:B------:R-:W-:-:S05]  /*0080*/  LEA.HI.SX32 R3, R3, R2, 0x1a ;  /* 0x0000000203037211 */ /* 0x000fca00078fd2ff */
[C---:B------:R-:W-:Y:S02]  /*0090*/  IMAD R2, R3.reuse, R0, RZ ;  /* 0x0000000003027224 */ /* 0x040fe400078e02ff */
[----:B------:R-:W-:-:S04]  /*00a0*/  @!P0 IMAD R3, R3, -0xbb7, R4 ;  /* 0xfffff44903038824 */ /* 0x000fc800078e0204 */
[C---:B------:R-:W-:Y:S01]  /*00b0*/  VIADD R6, R3.reuse, 0x1f ;  /* 0x0000001f03067836 */ /* 0x040fe20000000000 */
[----:B------:R-:W-:-:S04]  /*00c0*/  ISETP.GE.AND P0, PT, R3, 0x1, PT ;  /* 0x000000010300780c */ /* 0x000fc80003f06270 */
[----:B------:R-:W-:-:S04]  /*00d0*/  SHF.R.S32.HI R7, RZ, 0x1f, R6 ;  /* 0x0000001fff077819 */ /* 0x000fc80000011406 */
[----:B------:R-:W-:-:S04]  /*00e0*/  LEA.HI R4, R7, R6, RZ, 0x5 ;  /* 0x0000000607047211 */ /* 0x000fc800078f28ff */
[----:B------:R-:W-:Y:S01]  /*00f0*/  SHF.R.S32.HI R4, RZ, 0x5, R4 ;  /* 0x00000005ff047819 */ /* 0x000fe20000011404 */
[----:B------:R-:W-:Y:S06]  /*0100*/  @!P0 BRA `(.L_x_15) ;  /* 0x0000001000088947 */ /* 0x000fec0003800000 */
[----:B------:R-:W0:Y:S01]  /*0110*/  S2R R5, SR_TID.X ;  /* 0x0000000000057919 */ /* 0x000e220000002100 */
[----:B------:R-:W-:Y:S01]  /*0120*/  ISETP.GE.U32.AND P0, PT, R3, 0x61, PT ;  /* 0x000000610300780c */ /* 0x000fe20003f06070 */
[----:B------:R-:W-:Y:S01]  /*0130*/  IMAD.MOV.U32 R6, RZ, RZ, RZ ;  /* 0x000000ffff067224 */ /* 0x000fe200078e00ff */
[----:B------:R-:W-:-:S04]  /*0140*/  VIMNMX R8, PT, PT, R4, 0x1, !PT ;  /* 0x0000000104087848 */ /* 0x000fc80007fe0100 */
[----:B------:R-:W-:-:S07]  /*0150*/  LOP3.LUT R7, R8, 0x3, RZ, 0xc0, !PT ;  /* 0x0000000308077812 */ /* 0x000fce00078ec0ff */
[----:B------:R-:W-:Y:S05]  /*0160*/  @!P0 BRA `(.L_x_16) ;  /* 0x0000000c009c8947 */ /* 0x000fea0003800000 */
[----:B------:R-:W1:Y:S01]  /*0170*/  S2UR UR5, SR_CgaCtaId ;  /* 0x00000000000579c3 */ /* 0x000e620000008800 */
[----:B------:R-:W-:Y:S01]  /*0180*/  LOP3.LUT R6, R8, 0x3fffffc, RZ, 0xc0, !PT ;  /* 0x03fffffc08067812 */ /* 0x000fe200078ec0ff */
[----:B------:R-:W-:Y:S01]  /*0190*/  UMOV UR4, 0x400 ;  /* 0x0000040000047882 */ /* 0x000fe20000000000 */
[----:B0-----:R-:W-:Y:S01]  /*01a0*/  IADD3 R24, PT, PT, R5, 0x40, RZ ;  /* 0x0000004005187810 */ /* 0x001fe20007ffe0ff */
[----:B------:R-:W-:Y:S01]  /*01b0*/  UIADD3 UR4, UPT, UPT, UR4, 0x100, URZ ;  /* 0x0000010004047890 */ /* 0x000fe2000fffe0ff */
[----:B------:R-:W-:Y:S02]  /*01c0*/  IMAD.IADD R27, R2, 0x1, R5 ;  /* 0x00000001021b7824 */ /* 0x000fe400078e0205 */
[----:B------:R-:W-:-:S05]  /*01d0*/  IMAD.MOV R23, RZ, RZ, -R6 ;  /* 0x000000ffff177224 */ /* 0x000fca00078e0a06 */
[----:B------:R-:W-:Y:S01]  /*01e0*/  ISETP.GE.AND P0, PT, R23, RZ, PT ;  /* 0x000000ff1700720c */ /* 0x000fe20003f06270 */
[----:B-1----:R-:W-:-:S06]  /*01f0*/  ULEA UR4, UR5, UR4, 0x18 ;  /* 0x0000000405047291 */ /* 0x002fcc000f8ec0ff */
[----:B------:R-:W-:-:S05]  /*0200*/  LEA R25, R5, UR4, 0x2 ;  /* 0x0000000405197c11 */ /* 0x000fca000f8e10ff */
[----:B------:R-:W-:Y:S01]  /*0210*/  VIADD R25, R25, 0x100 ;  /* 0x0000010019197836 */ /* 0x000fe20000000000 */
[----:B------:R-:W-:Y:S06]  /*0220*/  @P0 BRA `(.L_x_17) ;  /* 0x0000000800ec0947 */ /* 0x000fec0003800000 */
[----:B------:R-:W-:Y:S01]  /*0230*/  IMAD.MOV R8, RZ, RZ, -R23 ;  /* 0x000000ffff087224 */ /* 0x000fe200078e0a17 */
[----:B------:R-:W-:-:S04]  /*0240*/  PLOP3.LUT P0, PT, PT, PT, PT, 0x80, 0x8 ;  /* 0x000000000008781c */ /* 0x000fc80003f0f070 */
[----:B------:R-:W-:-:S13]  /*0250*/  ISETP.GT.AND P1, PT, R8, 0xc, PT ;  /* 0x0000000c0800780c */ /* 0x000fda0003f24270 */
[----:B------:R-:W-:Y:S05]  /*0260*/  @!P1 BRA `(.L_x_18) ;  /* 0x0000000400d49947 */ /* 0x000fea0003800000 */
[----:B------:R-:W-:-:S13]  /*0270*/  PLOP3.LUT P0, PT, PT, PT, PT, 0x8, 0x80 ;  /* 0x000000000080781c */ /* 0x000fda0003f0e170 */
.L_x_19:
[C---:B------:R-:W-:Y:S01]  /*0280*/  IADD3 R8, PT, PT, R24.reuse, 0x40, RZ ;  /* 0x0000004018087810 */ /* 0x040fe20007ffe0ff */
[----:B------:R-:W-:Y:S01]  /*0290*/  VIADD R10, R24, 0xc0 ;  /* 0x000000c0180a7836 */ /* 0x000fe20000000000 */
[C---:B------:R-:W-:Y:S01]  /*02a0*/  IADD3 R17, PT, PT, R27.reuse, 0x80, RZ ;  /* 0x000000801b117810 */ /* 0x040fe20007ffe0ff */
[----:B------:R-:W-:Y:S01]  /*02b0*/  VIADD R19, R27, 0x100 ;  /* 0x000001001b137836 */ /* 0x000fe20000000000 */
[-C--:B------:R-:W-:Y:S01]  /*02c0*/  ISETP.GE.U32.AND P5, PT, R8, R3.reuse, PT ;  /* 0x000000030800720c */ /* 0x080fe20003fa6070 */
[----:B------:R-:W-:Y:S01]  /*02d0*/  VIADD R8, R24, 0x140 ;  /* 0x0000014018087836 */ /* 0x000fe20000000000 */
[----:B------:R-:W-:-:S04]  /*02e0*/  ISETP.GE.U32.AND P4, PT, R10, R3, PT ;  /* 0x000000030a00720c */ /* 0x000fc80003f86070 */
[----:B------:R-:W-:Y:S01]  /*02f0*/  ISETP.GE.U32.AND P3, PT, R8, R3, PT ;  /* 0x000000030800720c */ /* 0x000fe20003f66070 */
[----:B------:R-:W-:-:S05]  /*0300*/  VIADD R8, R24, 0xffffffe0 ;  /* 0xffffffe018087836 */ /* 0x000fca0000000000 */
[----:B------:R-:W-:Y:S02]  /*0310*/  ISETP.GE.U32.AND P2, PT, R8, R3, PT ;  /* 0x000000030800720c */ /* 0x000fe40003f46070 */
[----:B------:R-:W0:Y:S08]  /*0320*/  @!P5 LDC.64 R8, c[0x0][0x380] ;  /* 0x0000e000ff08db82 */ /* 0x000e300000000a00 */
[----:B------:R-:W1:Y:S08]  /*0330*/  @!P4 LDC.64 R12, c[0x0][0x380] ;  /* 0x0000e000ff0ccb82 */ /* 0x000e700000000a00 */
[----:B------:R-:W2:Y:S08]  /*0340*/  @!P3 LDC.64 R10, c[0x0][0x380] ;  /* 0x0000e000ff0abb82 */ /* 0x000eb00000000a00 */
[----:B------:R-:W3:Y:S01]  /*0350*/  @!P2 LDC.64 R14, c[0x0][0x380] ;  /* 0x0000e000ff0eab82 */ /* 0x000ee20000000a00 */
[----:B0-----:R-:W-:-:S04]  /*0360*/  @!P5 IMAD.WIDE.U32 R8, R17, 0x4, R8 ;  /* 0x000000041108d825 */ /* 0x001fc800078e0008 */
[----:B------:R-:W-:Y:S02]  /*0370*/  VIADD R17, R27, 0x180 ;  /* 0x000001801b117836 */ /* 0x000fe40000000000 */
[----:B------:R-:W4:Y:S01]  /*0380*/  @!P5 LDG.E R8, desc[UR8][R8.64] ;  /* 0x000000080808d981 */ /* 0x000f22000c1e1900 */
[----:B-1----:R-:W-:-:S06]  /*0390*/  @!P4 IMAD.WIDE.U32 R12, R19, 0x4, R12 ;  /* 0x00000004130cc825 */ /* 0x002fcc00078e000c */
[----:B------:R-:W5:Y:S01]  /*03a0*/  @!P4 LDG.E R12, desc[UR8][R12.64] ;  /* 0x000000080c0cc981 */ /* 0x000f62000c1e1900 */
[----:B--2---:R-:W-:-:S04]  /*03b0*/  @!P3 IMAD.WIDE.U32 R10, R17, 0x4, R10 ;  /* 0x00000004110ab825 */ /* 0x004fc800078e000a */
[----:B------:R-:W-:Y:S01]  /*03c0*/  @!P2 VIADD R17, R27, 0x20 ;  /* 0x000000201b11a836 */ /* 0x000fe20000000000 */
[----:B------:R0:W2:Y:S03]  /*03d0*/  @!P3 LDG.E R22, desc[UR8][R10.64] ;  /* 0x000000080a16b981 */ /* 0x0000a6000c1e1900 */
[----:B---3--:R-:W-:-:S05]  /*03e0*/  @!P2 IMAD.WIDE.U32 R14, R17, 0x4, R14 ;  /* 0x00000004110ea825 */ /* 0x008fca00078e000e */
[----:B------:R1:W3:Y:S01]  /*03f0*/  @!P2 LDG.E R20, desc[UR8][R14.64] ;  /* 0x000000080e14a981 */ /* 0x0002e2000c1e1900 */
[C---:B------:R-:W-:Y:S02]  /*0400*/  ISETP.GE.U32.AND P1, PT, R24.reuse, R3, PT ;  /* 0x000000031800720c */ /* 0x040fe40003f26070 */
[C---:B------:R-:W-:Y:S01]  /*0410*/  IADD3 R16, PT, PT, R24.reuse, 0x20, RZ ;  /* 0x0000002018107810 */ /* 0x040fe20007ffe0ff */
[----:B------:R-:W-:-:S03]  /*0420*/  VIADD R18, R24, 0x80 ;  /* 0x0000008018127836 */ /* 0x000fc60000000000 */
[----:B------:R-:W-:Y:S01]  /*0430*/  ISETP.GE.U32.AND P6, PT, R16, R3, PT ;  /* 0x000000031000720c */ /* 0x000fe20003fc6070 */
[C---:B------:R-:W-:Y:S02]  /*0440*/  VIADD R16, R24.reuse, 0x60 ;  /* 0x0000006018107836 */ /* 0x040fe40000000000 */
[C---:B0-----:R-:W-:Y:S01]  /*0450*/  VIADD R10, R24.reuse, 0xa0 ;  /* 0x000000a0180a7836 */ /* 0x041fe20000000000 */
[----:B-1----:R-:W-:-:S03]  /*0460*/  IADD3 R14, PT, PT, R24, 0x100, RZ ;  /* 0x00000100180e7810 */ /* 0x002fc60007ffe0ff */
[----:B------:R-:W-:Y:S01]  /*0470*/  @!P1 VIADD R21, R27, 0x40 ;  /* 0x000000401b159836 */ /* 0x000fe20000000000 */
[----:B----4-:R0:W-:Y:S01]  /*0480*/  @!P5 STS [R25+0x100], R8 ;  /* 0x000100081900d388 */ /* 0x0101e20000000800 */
[-C--:B------:R-:W-:Y:S02]  /*0490*/  ISETP.GE.U32.AND P5, PT, R18, R3.reuse, PT ;  /* 0x000000031200720c */ /* 0x080fe40003fa6070 */
[----:B------:R-:W1:Y:S01]  /*04a0*/  @!P1 LDC.64 R18, c[0x0][0x380] ;  /* 0x0000e000ff129b82 */ /* 0x000e620000000a00 */
[----:B-----5:R4:W-:Y:S01]  /*04b0*/  @!P4 STS [R25+0x300], R12 ;  /* 0x0003000c1900c388 */ /* 0x0209e20000000800 */
[----:B------:R-:W-:-:S06]  /*04c0*/  ISETP.GE.U32.AND P4, PT, R16, R3, PT ;  /* 0x000000031000720c */ /* 0x000fcc0003f86070 */
[----:B------:R-:W5:Y:S01]  /*04d0*/  @!P6 LDC.64 R16, c[0x0][0x380] ;  /* 0x0000e000ff10eb82 */ /* 0x000f620000000a00 */
[----:B--2---:R-:W-:Y:S01]  /*04e0*/  @!P3 STS [R25+0x500], R22 ;  /* 0x000500161900b388 */ /* 0x004fe20000000800 */
[----:B------:R-:W-:-:S06]  /*04f0*/  ISETP.GE.U32.AND P3, PT, R10, R3, PT ;  /* 0x000000030a00720c */ /* 0x000fcc0003f66070 */
[----:B0-----:R-:W0:Y:S01]  /*0500*/  @!P5 LDC.64 R8, c[0x0][0x380] ;  /* 0x0000e000ff08db82 */ /* 0x001e220000000a00 */
[----:B---3--:R2:W-:Y:S01]  /*0510*/  @!P2 STS [R25+-0x80], R20 ;  /* 0xffff80141900a388 */ /* 0x0085e20000000800 */
[----:B------:R-:W-:-:S06]  /*0520*/  ISETP.GE.U32.AND P2, PT, R14, R3, PT ;  /* 0x000000030e00720c */ /* 0x000fcc0003f46070 */
[----:B------:R-:W3:Y:S01]  /*0530*/  @!P4 LDC.64 R10, c[0x0][0x380] ;  /* 0x0000e000ff0acb82 */ /* 0x000ee20000000a00 */
[----:B-1----:R-:W-:-:S07]  /*0540*/  @!P1 IMAD.WIDE.U32 R18, R21, 0x4, R18 ;  /* 0x0000000415129825 */ /* 0x002fce00078e0012 */
[----:B----4-:R-:W1:Y:S08]  /*0550*/  @!P3 LDC.64 R12, c[0x0][0x380] ;  /* 0x0000e000ff0cbb82 */ /* 0x010e700000000a00 */
[----:B------:R-:W4:Y:S01]  /*0560*/  @!P2 LDC.64 R14, c[0x0][0x380] ;  /* 0x0000e000ff0eab82 */ /* 0x000f220000000a00 */
[----:B------:R-:W-:Y:S01]  /*0570*/  @!P6 VIADD R21, R27, 0x60 ;  /* 0x000000601b15e836 */ /* 0x000fe20000000000 */
[----:B------:R-:W4:Y:S03]  /*0580*/  @!P1 LDG.E R18, desc[UR8][R18.64] ;  /* 0x0000000812129981 */ /* 0x000f26000c1e1900 */
[----:B-----5:R-:W-:Y:S01]  /*0590*/  @!P6 IMAD.WIDE.U32 R16, R21, 0x4, R16 ;  /* 0x000000041510e825 */ /* 0x020fe200078e0010 */
[----:B------:R-:W-:-:S03]  /*05a0*/  @!P4 IADD3 R21, PT, PT, R27, 0xa0, RZ ;  /* 0x000000a01b15c810 */ /* 0x000fc60007ffe0ff */
[----:B------:R-:W-:Y:S02]  /*05b0*/  @!P5 VIADD R29, R27, 0xc0 ;  /* 0x000000c01b1dd836 */ /* 0x000fe40000000000 */
[----:B---3--:R-:W-:Y:S01]  /*05c0*/  @!P4 IMAD.WIDE.U32 R10, R21, 0x4, R10 ;  /* 0x00000004150ac825 */ /* 0x008fe200078e000a */
[----:B------:R3:W5:Y:S03]  /*05d0*/  @!P6 LDG.E R16, desc[UR8][R16.64] ;  /* 0x000000081010e981 */ /* 0x000766000c1e1900 */
[----:B0-----:R-:W-:Y:S01]  /*05e0*/  @!P5 IMAD.WIDE.U32 R8, R29, 0x4, R8 ;  /* 0x000000041d08d825 */ /* 0x001fe200078e0008 */
[----:B--2---:R0:W2:Y:S03]  /*05f0*/  @!P4 LDG.E R20, desc[UR8][R10.64] ;  /* 0x000000080a14c981 */ /* 0x0040a6000c1e1900 */
[----:B------:R-:W-:-:S02]  /*0600*/  @!P3 VIADD R29, R27, 0xe0 ;  /* 0x000000e01b1db836 */ /* 0x000fc40000000000 */
[----:B------:R-:W-:Y:S01]  /*0610*/  @!P2 VIADD R21, R27, 0x140 ;  /* 0x000001401b15a836 */ /* 0x000fe20000000000 */
[----:B------:R-:W2:Y:S01]  /*0620*/  @!P5 LDG.E R8, desc[UR8][R8.64] ;  /* 0x000000080808d981 */ /* 0x000ea2000c1e1900 */
[----:B-1----:R-:W-:-:S04]  /*0630*/  @!P3 IMAD.WIDE.U32 R12, R29, 0x4, R12 ;  /* 0x000000041d0cb825 */ /* 0x002fc800078e000c */
[----:B----4-:R-:W-:Y:S01]  /*0640*/  @!P2 IMAD.WIDE.U32 R14, R21, 0x4, R14 ;  /* 0x00000004150ea825 */ /* 0x010fe200078e000e */
[----:B------:R1:W4:Y:S04]  /*0650*/  @!P3 LDG.E R22, desc[UR8][R12.64] ;  /* 0x000000080c16b981 */ /* 0x000328000c1e1900 */
[----:B------:R4:W4:Y:S01]  /*0660*/  @!P2 LDG.E R28, desc[UR8][R14.64] ;  /* 0x000000080e1ca981 */ /* 0x000922000c1e1900 */
[C---:B------:R-:W-:Y:S01]  /*0670*/  IADD3 R26, PT, PT, R24.reuse, 0xe0, RZ ;  /* 0x000000e0181a7810 */ /* 0x040fe20007ffe0ff */
[C---:B---3--:R-:W-:Y:S01]  /*0680*/  VIADD R17, R24.reuse, 0x120 ;  /* 0x0000012018117836 */ /* 0x048fe20000000000 */
[C---:B0-----:R-:W-:Y:S01]  /*0690*/  IADD3 R10, PT, PT, R24.reuse, 0x160, RZ ;  /* 0x00000160180a7810 */ /* 0x041fe20007ffe0ff */
[----:B-1----:R-:W-:Y:S01]  /*06a0*/  VIADD R12, R24, 0x1a0 ;  /* 0x000001a0180c7836 */ /* 0x002fe20000000000 */
[----:B------:R-:W-:Y:S01]  /*06b0*/  @!P1 STS [R25], R18 ;  /* 0x0000001219009388 */ /* 0x000fe20000000800 */
[----:B------:R-:W-:Y:S01]  /*06c0*/  ISETP.GE.U32.AND P1, PT, R26, R3, PT ;  /* 0x000000031a00720c */ /* 0x000fe20003f26070 */
[----:B------:R-:W-:-:S02]  /*06d0*/  VIADD R26, R24, 0x180 ;  /* 0x00000180181a7836 */ /* 0x000fc40000000000 */
[----:B-----5:R0:W-:Y:S01]  /*06e0*/  @!P6 STS [R25+0x80], R16 ;  /* 0x000080101900e388 */ /* 0x0201e20000000800 */
[----:B------:R-:W-:-:S03]  /*06f0*/  ISETP.GE.U32.AND P6, PT, R17, R3, PT ;  /* 0x000000031100720c */ /* 0x000fc60003fc6070 */
[----:B--2---:R-:W-:Y:S01]  /*0700*/  @!P4 STS [R25+0x180], R20 ;  /* 0x000180141900c388 */ /* 0x004fe20000000800 */
[----:B------:R-:W-:Y:S01]  /*0710*/  ISETP.GE.U32.AND P4, PT, R10, R3, PT ;  /* 0x000000030a00720c */ /* 0x000fe20003f86070 */
[----:B------:R-:W-:-:S04]  /*0720*/  VIADD R10, R24, 0xffffffc0 ;  /* 0xffffffc0180a7836 */ /* 0x000fc80000000000 */
[----:B0-----:R-:W0:Y:S01]  /*0730*/  @!P1 LDC.64 R16, c[0x0][0x380] ;  /* 0x0000e000ff109b82 */ /* 0x001e220000000a00 */
[----:B------:R1:W-:Y:S01]  /*0740*/  @!P5 STS [R25+0x200], R8 ;  /* 0x000200081900d388 */ /* 0x0003e20000000800 */
[----:B------:R-:W-:-:S03]  /*0750*/  ISETP.GE.U32.AND P5, PT, R26, R3, PT ;  /* 0x000000031a00720c */ /* 0x000fc60003fa6070 */
[----:B----4-:R-:W-:Y:S01]  /*0760*/  @!P3 STS [R25+0x280], R22 ;  /* 0x000280161900b388 */ /* 0x010fe20000000800 */
[-C--:B------:R-:W-:Y:S02]  /*0770*/  ISETP.GE.U32.AND P3, PT, R12, R3.reuse, PT ;  /* 0x000000030c00720c */ /* 0x080fe40003f66070 */
[----:B------:R-:W2:Y:S01]  /*0780*/  @!P6 LDC.64 R14, c[0x0][0x380] ;  /* 0x0000e000ff0eeb82 */ /* 0x000ea20000000a00 */
[----:B------:R-:W-:Y:S01]  /*0790*/  @!P2 STS [R25+0x400], R28 ;  /* 0x0004001c1900a388 */ /* 0x000fe20000000800 */
[----:B------:R-:W-:-:S06]  /*07a0*/  ISETP.GE.U32.AND P2, PT, R10, R3, PT ;  /* 0x000000030a00720c */ /* 0x000fcc0003f46070 */
[----:B-1----:R-:W1:Y:S01]  /*07b0*/  @!P5 LDC.64 R8, c[0x0][0x380] ;  /* 0x0000e000ff08db82 */ /* 0x002e620000000a00 */
[----:B------:R-:W-:-:S07]  /*07c0*/  @!P1 IADD3 R21, PT, PT, R27, 0x120, RZ ;  /* 0x000001201b159810 */ /* 0x000fce0007ffe0ff */
[----:B------:R-:W3:Y:S08]  /*07d0*/  @!P4 LDC.64 R10, c[0x0][0x380] ;  /* 0x0000e000ff0acb82 */ /* 0x000ef00000000a00 */
[----:B------:R-:W4:Y:S08]  /*07e0*/  @!P3 LDC.64 R12, c[0x0][0x380] ;  /* 0x0000e000ff0cbb82 */ /* 0x000f300000000a00 */
[----:B------:R-:W5:Y:S01]  /*07f0*/  @!P2 LDC.64 R18, c[0x0][0x380] ;  /* 0x0000e000ff12ab82 */ /* 0x000f620000000a00 */
[----:B0-----:R-:W-:-:S04]  /*0800*/  @!P1 IMAD.WIDE.U32 R16, R21, 0x4, R16 ;  /* 0x0000000415109825 */ /* 0x001fc800078e0010 */
[----:B------:R-:W-:Y:S02]  /*0810*/  @!P6 VIADD R21, R27, 0x160 ;  /* 0x000001601b15e836 */ /* 0x000fe40000000000 */
[----:B------:R-:W5:Y:S02]  /*0820*/  @!P1 LDG.E R16, desc[UR8][R16.64] ;  /* 0x0000000810109981 */ /* 0x000f64000c1e1900 */
[----:B--2---:R-:W-:Y:S01]  /*0830*/  @!P6 IMAD.WIDE.U32 R14, R21, 0x4, R14 ;  /* 0x00000004150ee825 */ /* 0x004fe200078e000e */
[----:B------:R-:W-:-:S03]  /*0840*/  @!P4 IADD3 R21, PT, PT, R27, 0x1a0, RZ ;  /* 0x000001a01b15c810 */ /* 0x000fc60007ffe0ff */
[C---:B------:R-:W-:Y:S02]  /*0850*/  @!P5 VIADD R29, R27.reuse, 0x1c0 ;  /* 0x000001c01b1dd836 */ /* 0x040fe40000000000 */
[----:B------:R-:W-:Y:S01]  /*0860*/  @!P3 VIADD R20, R27, 0x1e0 ;  /* 0x000001e01b14b836 */ /* 0x000fe20000000000 */
[----:B------:R-:W2:Y:S01]  /*0870*/  @!P6 LDG.E R14, desc[UR8][R14.64] ;  /* 0x000000080e0ee981 */ /* 0x000ea2000c1e1900 */
[----:B-1----:R-:W-:-:S04]  /*0880*/  @!P5 IMAD.WIDE.U32 R8, R29, 0x4, R8 ;  /* 0x000000041d08d825 */ /* 0x002fc800078e0008 */
[----:B---3--:R-:W-:Y:S02]  /*0890*/  @!P4 IMAD.WIDE.U32 R10, R21, 0x4, R10 ;  /* 0x00000004150ac825 */ /* 0x008fe400078e000a */
[----:B------:R-:W3:Y:S02]  /*08a0*/  @!P5 LDG.E R8, desc[UR8][R8.64] ;  /* 0x000000080808d981 */ /* 0x000ee4000c1e1900 */
[----:B----4-:R-:W-:Y:S02]  /*08b0*/  @!P3 IMAD.WIDE.U32 R12, R20, 0x4, R12 ;  /* 0x00000004140cb825 */ /* 0x010fe400078e000c */
[----:B------:R-:W4:Y:S02]  /*08c0*/  @!P4 LDG.E R10, desc[UR8][R10.64] ;  /* 0x000000080a0ac981 */ /* 0x000f24000c1e1900 */
[----:B-----5:R-:W-:Y:S02]  /*08d0*/  @!P2 IMAD.WIDE.U32 R18, R27, 0x4, R18 ;  /* 0x000000041b12a825 */ /* 0x020fe400078e0012 */
[----:B------:R-:W5:Y:S04]  /*08e0*/  @!P3 LDG.E R12, desc[UR8][R12.64] ;  /* 0x000000080c0cb981 */ /* 0x000f68000c1e1900 */
[----:B------:R-:W5:Y:S01]  /*08f0*/  @!P2 LDG.E R18, desc[UR8][R18.64] ;  /* 0x000000081212a981 */ /* 0x000f62000c1e1900 */
[----:B------:R-:W-:Y:S01]  /*0900*/  VIADD R23, R23, 0x10 ;  /* 0x0000001017177836 */ /* 0x000fe20000000000 */
[----:B------:R-:W-:Y:S01]  /*0910*/  IADD3 R24, PT, PT, R24, 0x200, RZ ;  /* 0x0000020018187810 */ /* 0x000fe20007ffe0ff */
[----:B------:R-:W-:Y:S01]  /*0920*/  VIADD R27, R27, 0x200 ;  /* 0x000002001b1b7836 */ /* 0x000fe20000000000 */
[----:B------:R-:W-:Y:S02]  /*0930*/  @!P1 STS [R25+0x380], R16 ;  /* 0x0003801019009388 */ /* 0x000fe40000000800 */
[----:B------:R-:W-:-:S02]  /*0940*/  ISETP.GE.AND P1, PT, R23, -0xc, PT ;  /* 0xfffffff41700780c */ /* 0x000fc40003f26270 */
[----:B--2---:R-:W-:Y:S04]  /*0950*/  @!P6 STS [R25+0x480], R14 ;  /* 0x0004800e1900e388 */ /* 0x004fe80000000800 */
[----:B---3--:R-:W-:Y:S04]  /*0960*/  @!P5 STS [R25+0x600], R8 ;  /* 0x000600081900d388 */ /* 0x008fe80000000800 */
[----:B----4-:R-:W-:Y:S04]  /*0970*/  @!P4 STS [R25+0x580], R10 ;  /* 0x0005800a1900c388 */ /* 0x010fe80000000800 */
[----:B-----5:R-:W-:Y:S04]  /*0980*/  @!P3 STS [R25+0x680], R12 ;  /* 0x0006800c1900b388 */ /* 0x020fe80000000800 */
[----:B------:R0:W-:Y:S02]  /*0990*/  @!P2 STS [R25+-0x100], R18 ;  /* 0xffff00121900a388 */ /* 0x0001e40000000800 */
[----:B0-----:R-:W-:Y:S01]  /*09a0*/  VIADD R25, R25, 0x800 ;  /* 0x0000080019197836 */ /* 0x001fe20000000000 */
[----:B------:R-:W-:Y:S06]  /*09b0*/  @!P1 BRA `(.L_x_19) ;  /* 0xfffffff800309947 */ /* 0x000fec000383ffff */
.L_x_18:
[----:B------:R-:W-:-:S04]  /*09c0*/  IADD3 R8, PT, PT, -R23, RZ, RZ ;  /* 0x000000ff17087210 */ /* 0x000fc80007ffe1ff */
[----:B------:R-:W-:-:S13]  /*09d0*/  ISETP.GT.AND P1, PT, R8, 0x4, PT ;  /* 0x000000040800780c */ /* 0x000fda0003f24270 */
[----:B------:R-:W-:Y:S05]  /*09e0*/  @!P1 BRA `(.L_x_20) ;  /* 0x0000000000f49947 */ /* 0x000fea0003800000 */
[----:B------:R-:W-:Y:S02]  /*09f0*/  VIADD R8, R24, 0x40 ;  /* 0x0000004018087836 */ /* 0x000fe40000000000 */
[----:B------:R-:W-:-:S03]  /*0a00*/  VIADD R9, R27, 0x80 ;  /* 0x000000801b097836 */ /* 0x000fc60000000000 */
[----:B------:R-:W-:-:S13]  /*0a10*/  ISETP.GE.U32.AND P5, PT, R8, R3, PT ;  /* 0x000000030800720c */ /* 0x000fda0003fa6070 */
[----:B------:R-:W0:Y:S02]  /*0a20*/  @!P5 LDC.64 R10, c[0x0][0x380] ;  /* 0x0000e000ff0adb82 */ /* 0x000e240000000a00 */
[----:B0-----:R-:W-:-:S05]  /*0a30*/  @!P5 IMAD.WIDE.U32 R10, R9, 0x4, R10 ;  /* 0x00000004090ad825 */ /* 0x001fca00078e000a */
[----:B------:R0:W2:Y:S01]  /*0a40*/  @!P5 LDG.E R14, desc[UR8][R10.64] ;  /* 0x000000080a0ed981 */ /* 0x0000a2000c1e1900 */
[C---:B------:R-:W-:Y:S01]  /*0a50*/  IADD3 R8, PT, PT, R24.reuse, -0x20, RZ ;  /* 0xffffffe018087810 */ /* 0x040fe20007ffe0ff */
[C---:B------:R-:W-:Y:S01]  /*0a60*/  VIADD R12, R24.reuse, 0x20 ;  /* 0x00000020180c7836 */ /* 0x040fe20000000000 */
[-C--:B------:R-:W-:Y:S02]  /*0a70*/  ISETP.GE.U32.AND P3, PT, R24, R3.reuse, PT ;  /* 0x000000031800720c */ /* 0x080fe40003f66070 */
[-C--:B------:R-:W-:Y:S01]  /*0a80*/  ISETP.GE.U32.AND P4, PT, R8, R3.reuse, PT ;  /* 0x000000030800720c */ /* 0x080fe20003f86070 */
[C---:B------:R-:W-:Y:S01]  /*0a90*/  VIADD R8, R24.reuse, 0x80 ;  /* 0x0000008018087836 */ /* 0x040fe20000000000 */
[----:B------:R-:W-:Y:S02]  /*0aa0*/  IADD3 R24, PT, PT, R24, -0x40, RZ ;  /* 0xffffffc018187810 */ /* 0x000fe40007ffe0ff */
[-C--:B------:R-:W-:Y:S01]  /*0ab0*/  ISETP.GE.U32.AND P2, PT, R12, R3.reuse, PT ;  /* 0x000000030c00720c */ /* 0x080fe20003f46070 */
[----:B0-----:R-:W-:Y:S01]  /*0ac0*/  VIADD R10, R8, 0x20 ;  /* 0x00000020080a7836 */ /* 0x001fe20000000000 */
[----:B------:R-:W-:Y:S01]  /*0ad0*/  ISETP.GE.U32.AND P1, PT, R24, R3, PT ;  /* 0x000000031800720c */ /* 0x000fe20003f26070 */
[----:B------:R-:W-:-:S03]  /*0ae0*/  VIADD R16, R8, 0xffffffe0 ;  /* 0xffffffe008107836 */ /* 0x000fc60000000000 */
[-C--:B------:R-:W-:Y:S01]  /*0af0*/  ISETP.GE.U32.AND P6, PT, R10, R3.reuse, PT ;  /* 0x000000030a00720c */ /* 0x080fe20003fc6070 */
[----:B------:R-:W0:Y:S01]  /*0b00*/  @!P3 LDC.64 R20, c[0x0][0x380] ;  /* 0x0000e000ff14bb82 */ /* 0x000e220000000a00 */
[----:B------:R-:W-:Y:S02]  /*0b10*/  ISETP.GE.U32.AND P0, PT, R16, R3, PT ;  /* 0x000000031000720c */ /* 0x000fe40003f06070 */
[----:B------:R-:W-:-:S05]  /*0b20*/  @!P4 IADD3 R11, PT, PT, R27, 0x20, RZ ;  /* 0x000000201b0bc810 */ /* 0x000fca0007ffe0ff */
[----:B------:R-:W1:Y:S08]  /*0b30*/  @!P4 LDC.64 R28, c[0x0][0x380] ;  /* 0x0000e000ff1ccb82 */ /* 0x000e700000000a00 */
[----:B------:R-:W3:Y:S01]  /*0b40*/  @!P1 LDC.64 R12, c[0x0][0x380] ;  /* 0x0000e000ff0c9b82 */ /* 0x000ee20000000a00 */
[----:B------:R-:W-:-:S07]  /*0b50*/  @!P3 VIADD R24, R27, 0x40 ;  /* 0x000000401b18b836 */ /* 0x000fce0000000000 */
[----:B------:R-:W4:Y:S01]  /*0b60*/  @!P0 LDC.64 R18, c[0x0][0x380] ;  /* 0x0000e000ff128b82 */ /* 0x000f220000000a00 */
[----:B-1----:R-:W-:-:S07]  /*0b70*/  @!P4 IMAD.WIDE.U32 R28, R11, 0x4, R28 ;  /* 0x000000040b1cc825 */ /* 0x002fce00078e001c */
[----:B------:R-:W1:Y:S01]  /*0b80*/  @!P2 LDC.64 R10, c[0x0][0x380] ;  /* 0x0000e000ff0aab82 */ /* 0x000e620000000a00 */
[----:B0-----:R-:W-:Y:S01]  /*0b90*/  @!P3 IMAD.WIDE.U32 R20, R24, 0x4, R20 ;  /* 0x000000041814b825 */ /* 0x001fe200078e0014 */
[----:B------:R0:W5:Y:S03]  /*0ba0*/  @!P4 LDG.E R22, desc[UR8][R28.64] ;  /* 0x000000081c16c981 */ /* 0x000166000c1e1900 */
[C---:B------:R-:W-:Y:S02]  /*0bb0*/  @!P2 VIADD R24, R27.reuse, 0x60 ;  /* 0x000000601b18a836 */ /* 0x040fe40000000000 */
[----:B---3--:R-:W-:Y:S01]  /*0bc0*/  @!P1 IMAD.WIDE.U32 R12, R27, 0x4, R12 ;  /* 0x000000041b0c9825 */ /* 0x008fe200078e000c */
[----:B------:R3:W5:Y:S03]  /*0bd0*/  @!P3 LDG.E R20, desc[UR8][R20.64] ;  /* 0x000000081414b981 */ /* 0x000766000c1e1900 */
[----:B------:R-:W-:-:S02]  /*0be0*/  @!P6 VIADD R27, R9, 0x60 ;  /* 0x00000060091be836 */ /* 0x000fc40000000000 */
[----:B------:R-:W5:Y:S01]  /*0bf0*/  @!P1 LDG.E R12, desc[UR8][R12.64] ;  /* 0x000000080c0c9981 */ /* 0x000f62000c1e1900 */
[----:B-1----:R-:W-:-:S06]  /*0c00*/  @!P2 IMAD.WIDE.U32 R10, R24, 0x4, R10 ;  /* 0x00000004180aa825 */ /* 0x002fcc00078e000a */
[----:B------:R-:W5:Y:S01]  /*0c10*/  @!P2 LDG.E R10, desc[UR8][R10.64] ;  /* 0x000000080a0aa981 */ /* 0x000f62000c1e1900 */
[----:B------:R-:W-:-:S05]  /*0c20*/  @!P0 IADD3 R24, PT, PT, R9, 0x20, RZ ;  /* 0x0000002009188810 */ /* 0x000fca0007ffe0ff */
[----:B----4-:R-:W-:-:S06]  /*0c30*/  @!P0 IMAD.WIDE.U32 R18, R24, 0x4, R18 ;  /* 0x0000000418128825 */ /* 0x010fcc00078e0012 */
[----:B------:R-:W4:Y:S04]  /*0c40*/  @!P0 LDG.E R18, desc[UR8][R18.64] ;  /* 0x0000000812128981 */ /* 0x000f28000c1e1900 */
[----:B--2---:R1:W-:Y:S01]  /*0c50*/  @!P5 STS [R25+0x100], R14 ;  /* 0x0001000e1900d388 */ /* 0x0043e20000000800 */
[----:B------:R-:W-:Y:S01]  /*0c60*/  ISETP.GE.U32.AND P5, PT, R8, R3, PT ;  /* 0x000000030800720c */ /* 0x000fe20003fa6070 */
[----:B-1----:R-:W1:-:S12]  /*0c70*/  @!P6 LDC.64 R14, c[0x0][0x380] ;  /* 0x0000e000ff0eeb82 */ /* 0x002e580000000a00 */
[----:B------:R-:W2:Y:S01]  /*0c80*/  @!P5 LDC.64 R16, c[0x0][0x380] ;  /* 0x0000e000ff10db82 */ /* 0x000ea20000000a00 */
[----:B0-----:R-:W-:Y:S02]  /*0c90*/  @!P5 VIADD R29, R9, 0x40 ;  /* 0x00000040091dd836 */ /* 0x001fe40000000000 */
[----:B-1----:R-:W-:-:S06]  /*0ca0*/  @!P6 IMAD.WIDE.U32 R14, R27, 0x4, R14 ;  /* 0x000000041b0ee825 */ /* 0x002fcc00078e000e */
[----:B------:R-:W4:Y:S01]  /*0cb0*/  @!P6 LDG.E R14, desc[UR8][R14.64] ;  /* 0x000000080e0ee981 */ /* 0x000f22000c1e1900 */
[----:B--2---:R-:W-:-:S06]  /*0cc0*/  @!P5 IMAD.WIDE.U32 R16, R29, 0x4, R16 ;  /* 0x000000041d10d825 */ /* 0x004fcc00078e0010 */
[----:B------:R-:W2:Y:S01]  /*0cd0*/  @!P5 LDG.E R16, desc[UR8][R16.64] ;  /* 0x000000081010d981 */ /* 0x000ea2000c1e1900 */
[----:B---3--:R-:W-:-:S03]  /*0ce0*/  IADD3 R21, PT, PT, R25, 0x200, RZ ;  /* 0x0000020019157810 */ /* 0x008fc60007ffe0ff */
[----:B-----5:R-:W-:Y:S04]  /*0cf0*/  @!P4 STS [R25+-0x80], R22 ;  /* 0xffff80161900c388 */ /* 0x020fe80000000800 */
[----:B------:R-:W-:Y:S04]  /*0d00*/  @!P3 STS [R25], R20 ;  /* 0x000000141900b388 */ /* 0x000fe80000000800 */
[----:B------:R-:W-:Y:S04]  /*0d10*/  @!P1 STS [R25+-0x100], R12 ;  /* 0xffff000c19009388 */ /* 0x000fe80000000800 */
[----:B------:R0:W-:Y:S01]  /*0d20*/  @!P2 STS [R25+0x80], R10 ;  /* 0x0000800a1900a388 */ /* 0x0001e20000000800 */
[----:B------:R-:W-:Y:S01]  /*0d30*/  VIADD R23, R23, 0x4 ;  /* 0x0000000417177836 */ /* 0x000fe20000000000 */
[----:B------:R-:W-:Y:S01]  /*0d40*/  IADD3 R24, PT, PT, R8, 0x80, RZ ;  /* 0x0000008008187810 */ /* 0x000fe20007ffe0ff */
[----:B------:R-:W-:-:S02]  /*0d50*/  VIADD R27, R9, 0x80 ;  /* 0x00000080091b7836 */ /* 0x000fc40000000000 */
[----:B------:R-:W-:Y:S02]  /*0d60*/  VIADD R23, R23, 0x4 ;  /* 0x0000000417177836 */ /* 0x000fe40000000000 */
[----:B0-----:R-:W-:Y:S01]  /*0d70*/  VIADD R25, R21, 0x200 ;  /* 0x0000020015197836 */ /* 0x001fe20000000000 */
[----:B----4-:R0:W-:Y:S01]  /*0d80*/  @!P0 STS [R21+-0x80], R18 ;  /* 0xffff801215008388 */ /* 0x0101e20000000800 */
[----:B------:R-:W-:-:S03]  /*0d90*/  PLOP3.LUT P0, PT, PT, PT, PT, 0x8, 0x80 ;  /* 0x000000000080781c */ /* 0x000fc60003f0e170 */
[----:B------:R0:W-:Y:S04]  /*0da0*/  @!P6 STS [R21+0x80], R14 ;  /* 0x0000800e1500e388 */ /* 0x0001e80000000800 */
[----:B--2---:R0:W-:Y:S06]  /*0db0*/  @!P5 STS [R21], R16 ;  /* 0x000000101500d388 */ /* 0x0041ec0000000800 */
.L_x_20:
[----:B------:R-:W-:-:S13]  /*0dc0*/  ISETP.NE.OR P0, PT, R23, RZ, P0 ;  /* 0x000000ff1700720c */ /* 0x000fda0000705670 */
[----:B------:R-:W-:Y:S05]  /*0dd0*/  @!P0 BRA `(.L_x_16) ;  /* 0x0000000000808947 */ /* 0x000fea0003800000 */
.L_x_17:
[C---:B------:R-:W-:Y:S01]  /*0de0*/  VIADD R8, R24.reuse, 0xffffffc0 ;  /* 0xffffffc018087836 */ /* 0x040fe20000000000 */
[C---:B------:R-:W-:Y:S01]  /*0df0*/  IADD3 R10, PT, PT, R24.reuse, -0x20, RZ ;  /* 0xffffffe0180a7810 */ /* 0x040fe20007ffe0ff */
[C---:B------:R-:W-:Y:S01]  /*0e00*/  VIADD R12, R24.reuse, 0x20 ;  /* 0x00000020180c7836 */ /* 0x040fe20000000000 */
[-C--:B------:R-:W-:Y:S02]  /*0e10*/  ISETP.GE.U32.AND P2, PT, R24, R3.reuse, PT ;  /* 0x000000031800720c */ /* 0x080fe40003f46070 */
[-C--:B------:R-:W-:Y:S02]  /*0e20*/  ISETP.GE.U32.AND P0, PT, R8, R3.reuse, PT ;  /* 0x000000030800720c */ /* 0x080fe40003f06070 */
[-C--:B------:R-:W-:Y:S02]  /*0e30*/  ISETP.GE.U32.AND P1, PT, R10, R3.reuse, PT ;  /* 0x000000030a00720c */ /* 0x080fe40003f26070 */
[----:B------:R-:W-:-:S07]  /*0e40*/  ISETP.GE.U32.AND P3, PT, R12, R3, PT ;  /* 0x000000030c00720c */ /* 0x000fce0003f66070 */
[----:B------:R-:W1:Y:S01]  /*0e50*/  @!P2 LDC.64 R12, c[0x0][0x380] ;  /* 0x0000e000ff0cab82 */ /* 0x000e620000000a00 */
[----:B------:R-:W-:-:S03]  /*0e60*/  @!P2 IADD3 R19, PT, PT, R27, 0x40, RZ ;  /* 0x000000401b13a810 */ /* 0x000fc60007ffe0ff */
[C---:B------:R-:W-:Y:S02]  /*0e70*/  @!P1 VIADD R17, R27.reuse, 0x20 ;  /* 0x000000201b119836 */ /* 0x040fe40000000000 */
[----:B0-----:R-:W-:Y:S02]  /*0e80*/  @!P3 VIADD R21, R27, 0x60 ;  /* 0x000000601b15b836 */ /* 0x001fe40000000000 */
[----:B------:R-:W0:Y:S08]  /*0e90*/  @!P0 LDC.64 R14, c[0x0][0x380] ;  /* 0x0000e000ff0e8b82 */ /* 0x000e300000000a00 */
[----:B------:R-:W2:Y:S08]  /*0ea0*/  @!P1 LDC.64 R10, c[0x0][0x380] ;  /* 0x0000e000ff0a9b82 */ /* 0x000eb00000000a00 */
[----:B------:R-:W3:Y:S01]  /*0eb0*/  @!P3 LDC.64 R8, c[0x0][0x380] ;  /* 0x0000e000ff08bb82 */ /* 0x000ee20000000a00 */
[----:B-1----:R-:W-:-:S06]  /*0ec0*/  @!P2 IMAD.WIDE.U32 R12, R19, 0x4, R12 ;  /* 0x00000004130ca825 */ /* 0x002fcc00078e000c */
[----:B------:R-:W4:Y:S01]  /*0ed0*/  @!P2 LDG.E R12, desc[UR8][R12.64] ;  /* 0x000000080c0ca981 */ /* 0x000f22000c1e1900 */
[----:B0-----:R-:W-:-:S06]  /*0ee0*/  @!P0 IMAD.WIDE.U32 R14, R27, 0x4, R14 ;  /* 0x000000041b0e8825 */ /* 0x001fcc00078e000e */
[----:B------:R-:W5:Y:S01]  /*0ef0*/  @!P0 LDG.E R14, desc[UR8][R14.64] ;  /* 0x000000080e0e8981 */ /* 0x000f62000c1e1900 */
[----:B--2---:R-:W-:-:S06]  /*0f00*/  @!P1 IMAD.WIDE.U32 R10, R17, 0x4, R10 ;  /* 0x00000004110a9825 */ /* 0x004fcc00078e000a */
[----:B------:R-:W2:Y:S01]  /*0f10*/  @!P1 LDG.E R10, desc[UR8][R10.64] ;  /* 0x000000080a0a9981 */ /* 0x000ea2000c1e1900 */
[----:B---3--:R-:W-:-:S06]  /*0f20*/  @!P3 IMAD.WIDE.U32 R8, R21, 0x4, R8 ;  /* 0x000000041508b825 */ /* 0x008fcc00078e0008 */
[----:B------:R-:W3:Y:S01]  /*0f30*/  @!P3 LDG.E R8, desc[UR8][R8.64] ;  /* 0x000000080808b981 */ /* 0x000ee2000c1e1900 */
[----:B------:R-:W-:Y:S01]  /*0f40*/  IADD3 R23, PT, PT, R23, 0x4, RZ ;  /* 0x0000000417177810 */ /* 0x000fe20007ffe0ff */
[----:B------:R-:W-:Y:S02]  /*0f50*/  VIADD R24, R24, 0x80 ;  /* 0x0000008018187836 */ /* 0x000fe40000000000 */
[----:B------:R-:W-:Y:S01]  /*0f60*/  VIADD R27, R27, 0x80 ;  /* 0x000000801b1b7836 */ /* 0x000fe20000000000 */
[----:B-----5:R-:W-:Y:S01]  /*0f70*/  @!P0 STS [R25+-0x100], R14 ;  /* 0xffff000e19008388 */ /* 0x020fe20000000800 */
[----:B------:R-:W-:-:S03]  /*0f80*/  ISETP.NE.AND P0, PT, R23, RZ, PT ;  /* 0x000000ff1700720c */ /* 0x000fc60003f05270 */
[----:B----4-:R-:W-:Y:S04]  /*0f90*/  @!P2 STS [R25], R12 ;  /* 0x0000000c1900a388 */ /* 0x010fe80000000800 */
[----:B--2---:R-:W-:Y:S04]  /*0fa0*/  @!P1 STS [R25+-0x80], R10 ;  /* 0xffff800a19009388 */ /* 0x004fe80000000800 */
[----:B---3--:R0:W-:Y:S02]  /*0fb0*/  @!P3 STS [R25+0x80], R8 ;  /* 0x000080081900b388 */ /* 0x0081e40000000800 */
[----:B0-----:R-:W-:Y:S01]  /*0fc0*/  IADD3 R25, PT, PT, R25, 0x200, RZ ;  /* 0x0000020019197810 */ /* 0x001fe20007ffe0ff */
[----:B------:R-:W-:Y:S06]  /*0fd0*/  @P0 BRA `(.L_x_17) ;  /* 0xfffffffc00800947 */ /* 0x000fec000383ffff */
.L_x_16:
[----:B------:R-:W-:-:S13]  /*0fe0*/  ISETP.NE.AND P0, PT, R7, RZ, PT ;  /* 0x000000ff0700720c */ /* 0x000fda0003f05270 */
[----:B------:R-:W-:Y:S05]  /*0ff0*/  @!P0 BRA `(.L_x_15) ;  /* 0x00000000004c8947 */ /* 0x000fea0003800000 */
[----:B------:R-:W1:Y:S01]  /*1000*/  S2UR UR5, SR_CgaCtaId ;  /* 0x00000000000579c3 */ /* 0x000e620000008800 */
[----:B------:R-:W-:Y:S01]  /*1010*/  UMOV UR4, 0x400 ;  /* 0x0000040000047882 */ /* 0x000fe20000000000 */
[----:B0-----:R-:W-:Y:S01]  /*1020*/  IMAD R5, R6, 0x20, R5 ;  /* 0x0000002006057824 */ /* 0x001fe200078e0205 */
[----:B------:R-:W-:Y:S01]  /*1030*/  UIADD3 UR4, UPT, UPT, UR4, 0x100, URZ ;  /* 0x0000010004047890 */ /* 0x000fe2000fffe0ff */
[----:B------:R-:W-:-:S03]  /*1040*/  IMAD.MOV R10, RZ, RZ, -R7 ;  /* 0x000000ffff0a7224 */ /* 0x000fc600078e0a07 */
[----:B------:R-:W-:Y:S01]  /*1050*/  IADD3 R9, PT, PT, R2, R5, RZ ;  /* 0x0000000502097210 */ /* 0x000fe20007ffe0ff */
[----:B-1----:R-:W-:-:S06]  /*1060*/  ULEA UR4, UR5, UR4, 0x18 ;  /* 0x0000000405047291 */ /* 0x002fcc000f8ec0ff */
[----:B------:R-:W-:-:S07]  /*1070*/  LEA R8, R5, UR4, 0x2 ;  /* 0x0000000405087c11 */ /* 0x000fce000f8e10ff */
.L_x_21:
[----:B------:R-:W-:-:S13]  /*1080*/  ISETP.GE.U32.AND P0, PT, R5, R3, PT ;  /* 0x000000030500720c */ /* 0x000fda0003f06070 */
[----:B------:R-:W0:Y:S02]  /*1090*/  @!P0 LDC.64 R6, c[0x0][0x380] ;  /* 0x0000e000ff068b82 */ /* 0x000e240000000a00 */
[----:B0-----:R-:W-:-:S06]  /*10a0*/  @!P0 IMAD.WIDE.U32 R6, R9, 0x4, R6 ;  /* 0x0000000409068825 */ /* 0x001fcc00078e0006 */
[----:B------:R-:W2:Y:S01]  /*10b0*/  @!P0 LDG.E R7, desc[UR8][R6.64] ;  /* 0x0000000806078981 */ /* 0x000ea2000c1e1900 */
[----:B------:R-:W-:Y:S01]  /*10c0*/  VIADD R10, R10, 0x1 ;  /* 0x000000010a0a7836 */ /* 0x000fe20000000000 */
[----:B------:R-:W-:Y:S01]  /*10d0*/  IADD3 R9, PT, PT, R9, 0x20, RZ ;  /* 0x0000002009097810 */ /* 0x000fe20007ffe0ff */
[----:B------:R-:W-:Y:S01]  /*10e0*/  VIADD R5, R5, 0x20 ;  /* 0x0000002005057836 */ /* 0x000fe20000000000 */
[----:B--2---:R0:W-:Y:S02]  /*10f0*/  @!P0 STS [R8], R7 ;  /* 0x0000000708008388 */ /* 0x0041e40000000800 */
[----:B------:R-:W-:Y:S01]  /*1100*/  ISETP.NE.AND P0, PT, R10, RZ, PT ;  /* 0x000000ff0a00720c */ /* 0x000fe20003f05270 */
[----:B0-----:R-:W-:-:S12]  /*1110*/  VIADD R8, R8, 0x80 ;  /* 0x0000008008087836 */ /* 0x001fd80000000000 */
[----:B------:R-:W-:Y:S05]  /*1120*/  @P0 BRA `(.L_x_21) ;  /* 0xfffffffc00d40947 */ /* 0x000fea000383ffff */
.L_x_15:
[----:B0-----:R-:W0:Y:S01]  /*1130*/  S2R R5, SR_TID.X ;  /* 0x0000000000057919 */ /* 0x001e220000002100 */
[----:B------:R-:W-:Y:S01]  /*1140*/  SHF.R.S32.HI R6, RZ, 0x1f, R3 ;  /* 0x0000001fff067819 */ /* 0x000fe20000011403 */
[----:B------:R-:W-:Y:S01]  /*1150*/  BSSY.RECONVERGENT B2, `(.L_x_22) ;  /* 0x00000a3000027945 */ /* 0x000fe20003800200 */
[----:B------:R-:W-:Y:S01]  /*1160*/  IMAD.MOV.U32 R17, RZ, RZ, RZ ;  /* 0x000000ffff117224 */ /* 0x000fe200078e00ff */
[----:B------:R-:W-:Y:S01]  /*1170*/  BAR.SYNC.DEFER_BLOCKING 0x0 ;  /* 0x0000000000007b1d */ /* 0x000fe20000010000 */
[----:B------:R-:W-:-:S04]  /*1180*/  LEA.HI R6, R6, R3, RZ, 0x5 ;  /* 0x0000000306067211 */ /* 0x000fc800078f28ff */
[----:B------:R-:W-:Y:S02]  /*1190*/  SHF.R.S32.HI R10, RZ, 0x5, R6 ;  /* 0x00000005ff0a7819 */ /* 0x000fe40000011406 */
[----:B0-----:R-:W-:-:S03]  /*11a0*/  ISETP.NE.AND P0, PT, R5, 0x1f, PT ;  /* 0x0000001f0500780c */ /* 0x001fc60003f05270 */
[----:B------:R-:W-:-:S10]  /*11b0*/  IMAD R8, R10, R5, RZ ;  /* 0x000000050a087224 */ /* 0x000fd400078e02ff */
[----:B------:R-:W-:-:S05]  /*11c0*/  @!P0 IMAD R10, R10, -0x1f, R3 ;  /* 0xffffffe10a0a8824 */ /* 0x000fca00078e0203 */
[----:B------:R-:W-:Y:S02]  /*11d0*/  ISETP.GE.AND P0, PT, R10, 0x1, PT ;  /* 0x000000010a00780c */ /* 0x000fe40003f06270 */
[----:B------:R-:W-:-:S11]  /*11e0*/  IADD3 R7, PT, PT, R8, R10, RZ ;  /* 0x0000000a08077210 */ /* 0x000fd60007ffe0ff */
[----:B------:R-:W-:Y:S05]  /*11f0*/  @!P0 BRA `(.L_x_23) ;  /* 0x0000000800608947 */ /* 0x000fea0003800000 */
[C---:B------:R-:W-:Y:S01]  /*1200*/  VIADDMNMX R9, R8.reuse, 0x1, R7, !PT ;  /* 0x0000000108097846 */ /* 0x040fe20007800107 */
[----:B------:R-:W-:Y:S01]  /*1210*/  BSSY.RECONVERGENT B1, `(.L_x_24) ;  /* 0x0000087000017945 */ /* 0x000fe20003800200 */
[----:B------:R-:W-:Y:S02]  /*1220*/  HFMA2 R17, -RZ, RZ, 0, 0 ;  /* 0x00000000ff117431 */ /* 0x000fe400000001ff */
[----:B------:R-:W-:Y:S02]  /*1230*/  IMAD.MOV.U32 R11, RZ, RZ, R8 ;  /* 0x000000ffff0b7224 */ /* 0x000fe400078e0008 */
[----:B------:R-:W-:-:S05]  /*1240*/  IMAD.IADD R6, R8, 0x1, -R9 ;  /* 0x0000000108067824 */ /* 0x000fca00078e0a09 */
[----:B------:R-:W-:Y:S01]  /*1250*/  ISETP.GT.U32.AND P0, PT, R6, -0x4, PT ;  /* 0xfffffffc0600780c */ /* 0x000fe20003f04070 */
[----:B------:R-:W-:-:S05]  /*1260*/  IMAD.IADD R6, R9, 0x1, -R8 ;  /* 0x0000000109067824 */ /* 0x000fca00078e0a08 */
[----:B------:R-:W-:-:S07]  /*1270*/  LOP3.LUT R9, R6, 0x3, RZ, 0xc0, !PT ;  /* 0x0000000306097812 */ /* 0x000fce00078ec0ff */
[----:B------:R-:W-:Y:S05]  /*1280*/  @P0 BRA `(.L_x_25) ;  /* 0x0000000400fc0947 */ /* 0x000fea0003800000 */
[----:B------:R-:W0:Y:S01]  /*1290*/  S2UR UR5, SR_CgaCtaId ;  /* 0x00000000000579c3 */ /* 0x000e220000008800 */
[----:B------:R-:W-:Y:S01]  /*12a0*/  LOP3.LUT R6, R6, 0xfffffffc, RZ, 0xc0, !PT ;  /* 0xfffffffc06067812 */ /* 0x000fe200078ec0ff */
[----:B------:R-:W-:Y:S01]  /*12b0*/  UMOV UR4, 0x400 ;  /* 0x0000040000047882 */ /* 0x000fe20000000000 */
[----:B------:R-:W-:Y:S01]  /*12c0*/  BSSY.RELIABLE B0, `(.L_x_26) ;  /* 0x000006a000007945 */ /* 0x000fe20003800100 */
[----:B------:R-:W-:Y:S01]  /*12d0*/  UIADD3 UR4, UPT, UPT, UR4, 0x100, URZ ;  /* 0x0000010004047890 */ /* 0x000fe2000fffe0ff */
[----:B------:R-:W-:Y:S01]  /*12e0*/  MOV R17, RZ ;  /* 0x000000ff00117202 */ /* 0x000fe20000000f00 */
[----:B------:R-:W-:Y:S02]  /*12f0*/  IMAD.MOV R12, RZ, RZ, -R6 ;  /* 0x000000ffff0c7224 */ /* 0x000fe400078e0a06 */
[----:B------:R-:W-:-:S03]  /*1300*/  IMAD.MOV.U32 R11, RZ, RZ, R8 ;  /* 0x000000ffff0b7224 */ /* 0x000fc600078e0008 */
[----:B------:R-:W-:Y:S01]  /*1310*/  ISETP.GE.AND P0, PT, R12, RZ, PT ;  /* 0x000000ff0c00720c */ /* 0x000fe20003f06270 */
[----:B0-----:R-:W-:-:S06]  /*1320*/  ULEA UR4, UR5, UR4, 0x18 ;  /* 0x0000000405047291 */ /* 0x001fcc000f8ec0ff */
[----:B------:R-:W-:-:S05]  /*1330*/  LEA R6, R8, UR4, 0x2 ;  /* 0x0000000408067c11 */ /* 0x000fca000f8e10ff */
[----:B------:R-:W-:Y:S01]  /*1340*/  VIADD R6, R6, 0x8 ;  /* 0x0000000806067836 */ /* 0x000fe20000000000 */
[----:B------:R-:W-:Y:S06]  /*1350*/  @P0 BRA `(.L_x_27) ;  /* 0x0000000400800947 */ /* 0x000fec0003800000 */
[----:B------:R-:W-:Y:S01]  /*1360*/  IADD3 R13, PT, PT, -R12, RZ, RZ ;  /* 0x000000ff0c0d7210 */ /* 0x000fe20007ffe1ff */
[----:B------:R-:W-:Y:S01]  /*1370*/  BSSY.RECONVERGENT B3, `(.L_x_28) ;  /* 0x000003a000037945 */ /* 0x000fe20003800200 */
[----:B------:R-:W-:Y:S02]  /*1380*/  PLOP3.LUT P0, PT, PT, PT, PT, 0x80, 0x8 ;  /* 0x000000000008781c */ /* 0x000fe40003f0f070 */
[----:B------:R-:W-:-:S13]  /*1390*/  ISETP.GT.AND P1, PT, R13, 0xc, PT ;  /* 0x0000000c0d00780c */ /* 0x000fda0003f24270 */
[----:B------:R-:W-:Y:S05]  /*13a0*/  @!P1 BRA `(.L_x_29) ;  /* 0x0000000000d89947 */ /* 0x000fea0003800000 */
[----:B------:R-:W-:-:S13]  /*13b0*/  PLOP3.LUT P0, PT, PT, PT, PT, 0x8, 0x80 ;  /* 0x000000000080781c */ /* 0x000fda0003f0e170 */
.L_x_30:
[----:B------:R-:W0:Y:S01]  /*13c0*/  LDS R16, [R6+-0x8] ;  /* 0xfffff80006107984 */ /* 0x000e220000000800 */
[----:B------:R-:W-:Y:S01]  /*13d0*/  VIADD R12, R12, 0x10 ;  /* 0x000000100c0c7836 */ /* 0x000fe20000000000 */
[----:B------:R-:W-:Y:S02]  /*13e0*/  IADD3 R11, PT, PT, R11, 0x10, RZ ;  /* 0x000000100b0b7810 */ /* 0x000fe40007ffe0ff */
[----:B------:R-:W1:Y:S02]  /*13f0*/  LDS R18, [R6+-0x4] ;  /* 0xfffffc0006127984 */ /* 0x000e640000000800 */
[----:B------:R-:W-:Y:S02]  /*1400*/  ISETP.GE.AND P1, PT, R12, -0xc, PT ;  /* 0xfffffff40c00780c */ /* 0x000fe40003f26270 */
[----:B------:R-:W2:Y:S04]  /*1410*/  LDS R19, [R6] ;  /* 0x0000000006137984 */ /* 0x000ea80000000800 */
[----:B------:R-:W3:Y:S04]  /*1420*/  LDS R20, [R6+0x4] ;  /* 0x0000040006147984 */ /* 0x000ee80000000800 */
[----:B------:R-:W4:Y:S04]  /*1430*/  LDS R22, [R6+0x8] ;  /* 0x0000080006167984 */ /* 0x000f280000000800 */
[----:B------:R-:W5:Y:S04]  /*1440*/  LDS R24, [R6+0xc] ;  /* 0x00000c0006187984 */ /* 0x000f680000000800 */
[----:B------:R-:W5:Y:S04]  /*1450*/  LDS R26, [R6+0x10] ;  /* 0x00001000061a7984 */ /* 0x000f680000000800 */
[----:B------:R-:W5:Y:S04]  /*1460*/  LDS R15, [R6+0x14] ;  /* 0x00001400060f7984 */ /* 0x000f680000000800 */
[----:B------:R-:W5:Y:S04]  /*1470*/  LDS R13, [R6+0x18] ;  /* 0x00001800060d7984 */ /* 0x000f680000000800 */
[----:B------:R-:W5:Y:S01]  /*1480*/  LDS R14, [R6+0x1c] ;  /* 0x00001c00060e7984 */ /* 0x000f620000000800 */
[----:B0-----:R-:W-:-:S03]  /*1490*/  IMAD.IADD R27, R16, 0x1, R17 ;  /* 0x00000001101b7824 */ /* 0x001fc600078e0211 */
[----:B------:R-:W0:Y:S01]  /*14a0*/  LDS R16, [R6+0x20] ;  /* 0x0000200006107984 */ /* 0x000e220000000800 */
[----:B-1----:R-:W-:-:S03]  /*14b0*/  IMAD.IADD R28, R27, 0x1, R18 ;  /* 0x000000011b1c7824 */ /* 0x002fc600078e0212 */
[----:B------:R-:W1:Y:S02]  /*14c0*/  LDS R17, [R6+0x24] ;  /* 0x0000240006117984 */ /* 0x000e640000000800 */
[----:B--2---:R-:W-:Y:S02]  /*14d0*/  IADD3 R19, PT, PT, R28, R19, RZ ;  /* 0x000000131c137210 */ /* 0x004fe40007ffe0ff */
[----:B------:R-:W2:Y:S03]  /*14e0*/  LDS R18, [R6+0x28] ;  /* 0x0000280006127984 */ /* 0x000ea60000000800 */
[----:B---3--:R-:W-:Y:S01]  /*14f0*/  IMAD.IADD R21, R19, 0x1, R20 ;  /* 0x0000000113157824 */ /* 0x008fe200078e0214 */
[----:B------:R3:W-:Y:S03]  /*1500*/  STS [R6+-0x8], R27 ;  /* 0xfffff81b06007388 */ /* 0x0007e60000000800 */
[----:B----4-:R-:W-:Y:S01]  /*1510*/  IMAD.IADD R23, R21, 0x1, R22 ;  /* 0x0000000115177824 */ /* 0x010fe200078e0216 */
[----:B------:R-:W4:Y:S04]  /*1520*/  LDS R20, [R6+0x2c] ;  /* 0x00002c0006147984 */ /* 0x000f280000000800 */
[----:B-----5:R-:W-:Y:S01]  /*1530*/  IADD3 R25, PT, PT, R23, R24, RZ ;  /* 0x0000001817197210 */ /* 0x020fe20007ffe0ff */
[----:B------:R-:W5:Y:S04]  /*1540*/  LDS R22, [R6+0x30] ;  /* 0x0000300006167984 */ /* 0x000f680000000800 */
[----:B------:R-:W-:Y:S01]  /*1550*/  IMAD.IADD R26, R25, 0x1, R26 ;  /* 0x00000001191a7824 */ /* 0x000fe200078e021a */
[----:B------:R-:W5:Y:S03]  /*1560*/  LDS R24, [R6+0x34] ;  /* 0x0000340006187984 */ /* 0x000f660000000800 */
[----:B------:R-:W-:Y:S01]  /*1570*/  IMAD.IADD R15, R26, 0x1, R15 ;  /* 0x000000011a0f7824 */ /* 0x000fe200078e020f */
[----:B------:R-:W-:Y:S04]  /*1580*/  STS [R6+-0x4], R28 ;  /* 0xfffffc1c06007388 */ /* 0x000fe80000000800 */
[----:B------:R-:W-:Y:S01]  /*1590*/  IADD3 R13, PT, PT, R15, R13, RZ ;  /* 0x0000000d0f0d7210 */ /* 0x000fe20007ffe0ff */
[----:B------:R-:W-:Y:S04]  /*15a0*/  STS [R6], R19 ;  /* 0x0000001306007388 */ /* 0x000fe80000000800 */
[----:B---3--:R-:W-:Y:S01]  /*15b0*/  IMAD.IADD R27, R13, 0x1, R14 ;  /* 0x000000010d1b7824 */ /* 0x008fe200078e020e */
[----:B------:R-:W-:Y:S03]  /*15c0*/  STS [R6+0x4], R21 ;  /* 0x0000041506007388 */ /* 0x000fe60000000800 */
[----:B0-----:R-:W-:Y:S01]  /*15d0*/  IMAD.IADD R16, R27, 0x1, R16 ;  /* 0x000000011b107824 */ /* 0x001fe200078e0210 */
[----:B------:R-:W-:Y:S04]  /*15e0*/  STS [R6+0x8], R23 ;  /* 0x0000081706007388 */ /* 0x000fe80000000800 */
[----:B-1----:R-:W-:Y:S01]  /*15f0*/  IADD3 R29, PT, PT, R16, R17, RZ ;  /* 0x00000011101d7210 */ /* 0x002fe20007ffe0ff */
[----:B------:R-:W-:Y:S04]  /*1600*/  STS [R6+0xc], R25 ;  /* 0x00000c1906007388 */ /* 0x000fe80000000800 */
[----:B--2---:R-:W-:Y:S01]  /*1610*/  IMAD.IADD R18, R29, 0x1, R18 ;  /* 0x000000011d127824 */ /* 0x004fe200078e0212 */
[----:B------:R-:W-:Y:S03]  /*1620*/  STS [R6+0x10], R26 ;  /* 0x0000101a06007388 */ /* 0x000fe60000000800 */
[----:B----4-:R-:W-:Y:S01]  /*1630*/  IMAD.IADD R20, R18, 0x1, R20 ;  /* 0x0000000112147824 */ /* 0x010fe200078e0214 */
[----:B------:R-:W-:Y:S04]  /*1640*/  STS [R6+0x14], R15 ;  /* 0x0000140f06007388 */ /* 0x000fe80000000800 */
[----:B-----5:R-:W-:Y:S01]  /*1650*/  IADD3 R22, PT, PT, R20, R22, RZ ;  /* 0x0000001614167210 */ /* 0x020fe20007ffe0ff */
[----:B------:R-:W-:Y:S04]  /*1660*/  STS [R6+0x18], R13 ;  /* 0x0000180d06007388 */ /* 0x000fe80000000800 */
[----:B------:R-:W-:Y:S01]  /*1670*/  IMAD.IADD R17, R22, 0x1, R24 ;  /* 0x0000000116117824 */ /* 0x000fe200078e0218 */
[----:B------:R-:W-:Y:S04]  /*1680*/  STS [R6+0x1c], R27 ;  /* 0x00001c1b06007388 */ /* 0x000fe80000000800 */
[----:B------:R-:W-:Y:S04]  /*1690*/  STS [R6+0x20], R16 ;  /* 0x0000201006007388 */ /* 0x000fe80000000800 */
[----:B------:R-:W-:Y:S04]  /*16a0*/  STS [R6+0x24], R29 ;  /* 0x0000241d06007388 */ /* 0x000fe80000000800 */
[----:B------:R-:W-:Y:S04]  /*16b0*/  STS [R6+0x28], R18 ;  /* 0x0000281206007388 */ /* 0x000fe80000000800 */
[----:B------:R-:W-:Y:S04]  /*16c0*/  STS [R6+0x2c], R20 ;  /* 0x00002c1406007388 */ /* 0x000fe80000000800 */
[----:B------:R-:W-:Y:S04]  /*16d0*/  STS [R6+0x30], R22 ;  /* 0x0000301606007388 */ /* 0x000fe80000000800 */
[----:B------:R0:W-:Y:S02]  /*16e0*/  STS [R6+0x34], R17 ;  /* 0x0000341106007388 */ /* 0x0001e40000000800 */
[----:B0-----:R-:W-:Y:S01]  /*16f0*/  VIADD R6, R6, 0x40 ;  /* 0x0000004006067836 */ /* 0x001fe20000000000 */
[----:B------:R-:W-:Y:S06]  /*1700*/  @!P1 BRA `(.L_x_30) ;  /* 0xfffffffc002c9947 */ /* 0x000fec000383ffff */
.L_x_29:
[----:B------:R-:W-:Y:S05]  /*1710*/  BSYNC.RECONVERGENT B3 ;  /* 0x0000000000037941 */ /* 0x000fea0003800200 */
.L_x_28:
[----:B------:R-:W-:Y:S01]  /*1720*/  IMAD.MOV R13, RZ, RZ, -R12 ;  /* 0x000000ffff0d7224 */ /* 0x000fe200078e0a0c */
[----:B------:R-:W-:Y:S04]  /*1730*/  BSSY.RECONVERGENT B3, `(.L_x_31) ;  /* 0x000001f000037945 */ /* 0x000fe80003800200 */
[----:B------:R-:W-:-:S13]  /*1740*/  ISETP.GT.AND P1, PT, R13, 0x4, PT ;  /* 0x000000040d00780c */ /* 0x000fda0003f24270 */
[----:B------:R-:W-:Y:S05]  /*1750*/  @!P1 BRA `(.L_x_32) ;  /* 0x0000000000709947 */ /* 0x000fea0003800000 */
[----:B------:R-:W0:Y:S01]  /*1760*/  LDS R14, [R6+-0x8] ;  /* 0xfffff800060e7984 */ /* 0x000e220000000800 */
[----:B------:R-:W-:Y:S01]  /*1770*/  PLOP3.LUT P0, PT, PT, PT, PT, 0x8, 0x80 ;  /* 0x000000000080781c */ /* 0x000fe20003f0e170 */
[----:B------:R-:W-:Y:S01]  /*1780*/  VIADD R11, R11, 0x8 ;  /* 0x000000080b0b7836 */ /* 0x000fe20000000000 */
[----:B------:R-:W-:Y:S01]  /*1790*/  IADD3 R12, PT, PT, R12, 0x8, RZ ;  /* 0x000000080c0c7810 */ /* 0x000fe20007ffe0ff */
[----:B------:R-:W1:Y:S04]  /*17a0*/  LDS R16, [R6+-0x4] ;  /* 0xfffffc0006107984 */ /* 0x000e680000000800 */
[----:B------:R-:W2:Y:S04]  /*17b0*/  LDS R18, [R6] ;  /* 0x0000000006127984 */ /* 0x000ea80000000800 */
[----:B------:R-:W3:Y:S04]  /*17c0*/  LDS R20, [R6+0x4] ;  /* 0x0000040006147984 */ /* 0x000ee80000000800 */
[----:B------:R-:W4:Y:S04]  /*17d0*/  LDS R22, [R6+0x8] ;  /* 0x0000080006167984 */ /* 0x000f280000000800 */
[----:B------:R-:W5:Y:S04]  /*17e0*/  LDS R24, [R6+0xc] ;  /* 0x00000c0006187984 */ /* 0x000f680000000800 */
[----:B------:R-:W5:Y:S04]  /*17f0*/  LDS R26, [R6+0x10] ;  /* 0x00001000061a7984 */ /* 0x000f680000000800 */
[----:B------:R-:W5:Y:S01]  /*1800*/  LDS R28, [R6+0x14] ;  /* 0x00001400061c7984 */ /* 0x000f620000000800 */
[----:B0-----:R-:W-:-:S05]  /*1810*/  IADD3 R13, PT, PT, R17, R14, RZ ;  /* 0x0000000e110d7210 */ /* 0x001fca0007ffe0ff */
[----:B-1----:R-:W-:Y:S01]  /*1820*/  IMAD.IADD R15, R13, 0x1, R16 ;  /* 0x000000010d0f7824 */ /* 0x002fe200078e0210 */
[----:B------:R-:W-:Y:S03]  /*1830*/  STS [R6+-0x8], R13 ;  /* 0xfffff80d06007388 */ /* 0x000fe60000000800 */
[----:B--2---:R-:W-:Y:S01]  /*1840*/  IMAD.IADD R19, R15, 0x1, R18 ;  /* 0x000000010f137824 */ /* 0x004fe200078e0212 */
[----:B------:R-:W-:Y:S04]  /*1850*/  STS [R6+-0x4], R15 ;  /* 0xfffffc0f06007388 */ /* 0x000fe80000000800 */
[----:B---3--:R-:W-:Y:S01]  /*1860*/  IADD3 R21, PT, PT, R19, R20, RZ ;  /* 0x0000001413157210 */ /* 0x008fe20007ffe0ff */
[----:B------:R-:W-:Y:S04]  /*1870*/  STS [R6], R19 ;  /* 0x0000001306007388 */ /* 0x000fe80000000800 */
[----:B----4-:R-:W-:Y:S01]  /*1880*/  IMAD.IADD R23, R21, 0x1, R22 ;  /* 0x0000000115177824 */ /* 0x010fe200078e0216 */
[----:B------:R-:W-:Y:S03]  /*1890*/  STS [R6+0x4], R21 ;  /* 0x0000041506007388 */ /* 0x000fe60000000800 */
[----:B-----5:R-:W-:Y:S01]  /*18a0*/  IMAD.IADD R25, R23, 0x1, R24 ;  /* 0x0000000117197824 */ /* 0x020fe200078e0218 */
[----:B------:R-:W-:Y:S04]  /*18b0*/  STS [R6+0x8], R23 ;  /* 0x0000081706007388 */ /* 0x000fe80000000800 */
[----:B------:R-:W-:Y:S01]  /*18c0*/  IADD3 R27, PT, PT, R25, R26, RZ ;  /* 0x0000001a191b7210 */ /* 0x000fe20007ffe0ff */
[----:B------:R-:W-:Y:S04]  /*18d0*/  STS [R6+0xc], R25 ;  /* 0x00000c1906007388 */ /* 0x000fe80000000800 */
[----:B------:R-:W-:Y:S01]  /*18e0*/  IMAD.IADD R17, R27, 0x1, R28 ;  /* 0x000000011b117824 */ /* 0x000fe200078e021c */
[----:B------:R-:W-:Y:S04]  /*18f0*/  STS [R6+0x10], R27 ;  /* 0x0000101b06007388 */ /* 0x000fe80000000800 */
[----:B------:R0:W-:Y:S02]  /*1900*/  STS [R6+0x14], R17 ;  /* 0x0000141106007388 */ /* 0x0001e40000000800 */
[----:B0-----:R-:W-:-:S07]  /*1910*/  VIADD R6, R6, 0x20 ;  /* 0x0000002006067836 */ /* 0x001fce0000000000 */
.L_x_32:
[----:B------:R-:W-:Y:S05]  /*1920*/  BSYNC.RECONVERGENT B3 ;  /* 0x0000000000037941 */ /* 0x000fea0003800200 */
.L_x_31:
[----:B------:R-:W-:-:S13]  /*1930*/  ISETP.NE.OR P0, PT, R12, RZ, P0 ;  /* 0x000000ff0c00720c */ /* 0x000fda0000705670 */
[----:B------:R-:W-:Y:S05]  /*1940*/  @!P0 BREAK.RELIABLE B0 ;  /* 0x0000000000008942 */ /* 0x000fea0003800100 */
[----:B------:R-:W-:Y:S05]  /*1950*/  @!P0 BRA `(.L_x_25) ;  /* 0x0000000000488947 */ /* 0x000fea0003800000 */
.L_x_27:
[----:B------:R-:W-:Y:S05]  /*1960*/  BSYNC.RELIABLE B0 ;  /* 0x0000000000007941 */ /* 0x000fea0003800100 */
.L_x_26:
[----:B------:R-:W0:Y:S01]  /*1970*/  LDS R14, [R6+-0x8] ;  /* 0xfffff800060e7984 */ /* 0x000e220000000800 */
[----:B------:R-:W-:Y:S01]  /*1980*/  IADD3 R12, PT, PT, R12, 0x4, RZ ;  /* 0x000000040c0c7810 */ /* 0x000fe20007ffe0ff */
[----:B------:R-:W-:Y:S02]  /*1990*/  VIADD R11, R11, 0x4 ;  /* 0x000000040b0b7836 */ /* 0x000fe40000000000 */
[----:B------:R-:W1:Y:S01]  /*19a0*/  LDS R16, [R6+-0x4] ;  /* 0xfffffc0006107984 */ /* 0x000e620000000800 */
[----:B------:R-:W-:-:S03]  /*19b0*/  ISETP.NE.AND P0, PT, R12, RZ, PT ;  /* 0x000000ff0c00720c */ /* 0x000fc60003f05270 */
[----:B------:R-:W2:Y:S04]  /*19c0*/  LDS R18, [R6] ;  /* 0x0000000006127984 */ /* 0x000ea80000000800 */
[----:B------:R-:W3:Y:S01]  /*19d0*/  LDS R20, [R6+0x4] ;  /* 0x0000040006147984 */ /* 0x000ee20000000800 */
[----:B0-----:R-:W-:-:S05]  /*19e0*/  IMAD.IADD R13, R14, 0x1, R17 ;  /* 0x000000010e0d7824 */ /* 0x001fca00078e0211 */
[----:B-1----:R-:W-:Y:S01]  /*19f0*/  IADD3 R15, PT, PT, R13, R16, RZ ;  /* 0x000000100d0f7210 */ /* 0x002fe20007ffe0ff */
[----:B------:R-:W-:Y:S04]  /*1a00*/  STS [R6+-0x8], R13 ;  /* 0xfffff80d06007388 */ /* 0x000fe80000000800 */
[----:B--2---:R-:W-:Y:S01]  /*1a10*/  IMAD.IADD R19, R15, 0x1, R18 ;  /* 0x000000010f137824 */ /* 0x004fe200078e0212 */
[----:B------:R-:W-:Y:S03]  /*1a20*/  STS [R6+-0x4], R15 ;  /* 0xfffffc0f06007388 */ /* 0x000fe60000000800 */
[----:B---3--:R-:W-:Y:S01]  /*1a30*/  IMAD.IADD R17, R19, 0x1, R20 ;  /* 0x0000000113117824 */ /* 0x008fe200078e0214 */
[----:B------:R-:W-:Y:S04]  /*1a40*/  STS [R6], R19 ;  /* 0x0000001306007388 */ /* 0x000fe80000000800 */
[----:B------:R0:W-:Y:S02]  /*1a50*/  STS [R6+0x4], R17 ;  /* 0x0000041106007388 */ /* 0x0001e40000000800 */
[----:B0-----:R-:W-:Y:S01]  /*1a60*/  VIADD R6, R6, 0x10 ;  /* 0x0000001006067836 */ /* 0x001fe20000000000 */
[----:B------:R-:W-:Y:S06]  /*1a70*/  @P0 BRA `(.L_x_26) ;  /* 0xfffffffc00bc0947 */ /* 0x000fec000383ffff */
.L_x_25:
[----:B------:R-:W-:Y:S05]  /*1a80*/  BSYNC.RECONVERGENT B1 ;  /* 0x0000000000017941 */ /* 0x000fea0003800200 */
.L_x_24:
[----:B------:R-:W-:-:S13]  /*1a90*/  ISETP.NE.AND P0, PT, R9, RZ, PT ;  /* 0x000000ff0900720c */ /* 0x000fda0003f05270 */
[----:B------:R-:W-:Y:S05]  /*1aa0*/  @!P0 BRA `(.L_x_23) ;  /* 0x0000000000348947 */ /* 0x000fea0003800000 */
[----:B------:R-:W0:Y:S01]  /*1ab0*/  S2UR UR5, SR_CgaCtaId ;  /* 0x00000000000579c3 */ /* 0x000e220000008800 */
[----:B------:R-:W-:Y:S01]  /*1ac0*/  UMOV UR4, 0x400 ;  /* 0x0000040000047882 */ /* 0x000fe20000000000 */
[----:B------:R-:W-:Y:S01]  /*1ad0*/  IADD3 R9, PT, PT, -R9, RZ, RZ ;  /* 0x000000ff09097210 */ /* 0x000fe20007ffe1ff */
[----:B------:R-:W-:-:S04]  /*1ae0*/  UIADD3 UR4, UPT, UPT, UR4, 0x100, URZ ;  /* 0x0000010004047890 */ /* 0x000fc8000fffe0ff */
[----:B0-----:R-:W-:-:S06]  /*1af0*/  ULEA UR4, UR5, UR4, 0x18 ;  /* 0x0000000405047291 */ /* 0x001fcc000f8ec0ff */
[----:B------:R-:W-:-:S07]  /*1b00*/  LEA R6, R11, UR4, 0x2 ;  /* 0x000000040b067c11 */ /* 0x000fce000f8e10ff */
.L_x_33:
[----:B------:R-:W0:Y:S01]  /*1b10*/  LDS R12, [R6] ;  /* 0x00000000060c7984 */ /* 0x000e220000000800 */
[----:B------:R-:W-:-:S05]  /*1b20*/  VIADD R9, R9, 0x1 ;  /* 0x0000000109097836 */ /* 0x000fca0000000000 */
[----:B------:R-:W-:Y:S01]  /*1b30*/  ISETP.NE.AND P0, PT, R9, RZ, PT ;  /* 0x000000ff0900720c */ /* 0x000fe20003f05270 */
[----:B0-----:R-:W-:-:S05]  /*1b40*/  IMAD.IADD R17, R12, 0x1, R17 ;  /* 0x000000010c117824 */ /* 0x001fca00078e0211 */
[----:B------:R0:W-:Y:S02]  /*1b50*/  STS [R6], R17 ;  /* 0x0000001106007388 */ /* 0x0001e40000000800 */
[----:B0-----:R-:W-:-:S05]  /*1b60*/  IADD3 R6, PT, PT, R6, 0x4, RZ ;  /* 0x0000000406067810 */ /* 0x001fca0007ffe0ff */
[----:B------:R-:W-:Y:S05]  /*1b70*/  @P0 BRA `(.L_x_33) ;  /* 0xfffffffc00e40947 */ /* 0x000fea000383ffff */
.L_x_23:
[----:B------:R-:W-:Y:S05]  /*1b80*/  BSYNC.RECONVERGENT B2 ;  /* 0x0000000000027941 */ /* 0x000fea0003800200 */
.L_x_22:
[----:B------:R-:W-:Y:S05]  /*1b90*/  WARPSYNC.ALL ;  /* 0x0000000000007948 */ /* 0x000fea0003800000 */
[----:B------:R-:W0:Y:S01]  /*1ba0*/  S2UR UR5, SR_CgaCtaId ;  /* 0x00000000000579c3 */ /* 0x000e220000008800 */
[----:B------:R-:W-:Y:S01]  /*1bb0*/  UMOV UR4, 0x400 ;  /* 0x0000040000047882 */ /* 0x000fe20000000000 */
[C---:B------:R-:W-:Y:S01]  /*1bc0*/  ISETP.GT.U32.AND P0, PT, R5.reuse, 0x1f, PT ;  /* 0x0000001f0500780c */ /* 0x040fe20003f04070 */
[----:B------:R-:W-:Y:S01]  /*1bd0*/  IMAD.SHL.U32 R6, R5, 0x4, RZ ;  /* 0x0000000405067824 */ /* 0x000fe200078e00ff */
[----:B------:R-:W-:Y:S01]  /*1be0*/  BSSY.RECONVERGENT B0, `(.L_x_34) ;  /* 0x0000016000007945 */ /* 0x000fe20003800200 */
[----:B0-----:R-:W-:-:S02]  /*1bf0*/  ULEA UR6, UR5, UR4, 0x18 ;  /* 0x0000000405067291 */ /* 0x001fc4000f8ec0ff */
[----:B------:R-:W-:-:S04]  /*1c00*/  UIADD3 UR4, UPT, UPT, UR4, 0x80, URZ ;  /* 0x0000008004047890 */ /* 0x000fc8000fffe0ff */
[----:B------:R-:W-:-:S03]  /*1c10*/  ULEA UR4, UR5, UR4, 0x18 ;  /* 0x0000000405047291 */ /* 0x000fc6000f8ec0ff */
[----:B------:R0:W-:Y:S01]  /*1c20*/  STS [R6+UR6], R17 ;  /* 0x0000001106007988 */ /* 0x0001e20008000806 */
[----:B------:R-:W-:Y:S06]  /*1c30*/  BAR.SYNC.DEFER_BLOCKING 0x0 ;  /* 0x0000000000007b1d */ /* 0x000fec0000010000 */
[----:B------:R-:W-:Y:S05]  /*1c40*/  @P0 BRA `(.L_x_35) ;  /* 0x00000000003c0947 */ /* 0x000fea0003800000 */
[----:B------:R-:W-:Y:S01]  /*1c50*/  BSSY.RECONVERGENT B1, `(.L_x_36) ;  /* 0x000000d000017945 */ /* 0x000fe20003800200 */
[----:B------:R-:W-:Y:S01]  /*1c60*/  IMAD.MOV.U32 R9, RZ, RZ, RZ ;  /* 0x000000ffff097224 */ /* 0x000fe200078e00ff */
[----:B------:R-:W-:-:S07]  /*1c70*/  MOV R12, R5 ;  /* 0x00000005000c7202 */ /* 0x000fce0000000f00 */
.L_x_37:
[----:B------:R-:W-:Y:S01]  /*1c80*/  IMAD R14, R5, 0x20, R12 ;  /* 0x00000020050e7824 */ /* 0x000fe200078e020c */
[----:B------:R-:W-:-:S04]  /*1c90*/  IADD3 R12, PT, PT, R12, 0x1, RZ ;  /* 0x000000010c0c7810 */ /* 0x000fc80007ffe0ff */
[----:B------:R-:W-:Y:S02]  /*1ca0*/  ISETP.GT.U32.AND P0, PT, R14, 0x1f, PT ;  /* 0x0000001f0e00780c */ /* 0x000fe40003f04070 */
[----:B------:R-:W-:-:S11]  /*1cb0*/  LOP3.LUT R12, R12, 0x1f, RZ, 0xc0, !PT ;  /* 0x0000001f0c0c7812 */ /* 0x000fd600078ec0ff */
[----:B------:R-:W-:-:S05]  /*1cc0*/  @!P0 LEA R14, R14, UR6, 0x2 ;  /* 0x000000060e0e8c11 */ /* 0x000fca000f8e10ff */
[----:B------:R-:W1:Y:S02]  /*1cd0*/  @!P0 LDS R16, [R14] ;  /* 0x000000000e108984 */ /* 0x000e640000000800 */
[----:B-1----:R-:W-:-:S05]  /*1ce0*/  @!P0 IMAD.IADD R9, R9, 0x1, R16 ;  /* 0x0000000109098824 */ /* 0x002fca00078e0210 */
[----:B------:R1:W-:Y:S01]  /*1cf0*/  @!P0 STS [R14], R9 ;  /* 0x000000090e008388 */ /* 0x0003e20000000800 */
[----:B------:R-:W-:-:S13]  /*1d00*/  ISETP.NE.AND P0, PT, R12, R5, PT ;  /* 0x000000050c00720c */ /* 0x000fda0003f05270 */
[----:B-1----:R-:W-:Y:S05]  /*1d10*/  @P0 BRA `(.L_x_37) ;  /* 0xfffffffc00d80947 */ /* 0x002fea000383ffff */
[----:B------:R-:W-:Y:S05]  /*1d20*/  BSYNC.RECONVERGENT B1 ;  /* 0x0000000000017941 */ /* 0x000fea0003800200 */
.L_x_36:
[----:B------:R1:W-:Y:S02]  /*1d30*/  STS [R6+UR4], R9 ;  /* 0x0000000906007988 */ /* 0x0003e40008000804 */
.L_x_35:
[----:B------:R-:W-:Y:S05]  /*1d40*/  BSYNC.RECONVERGENT B0 ;  /* 0x0000000000007941 */ /* 0x000fea0003800200 */
.L_x_34:
[----:B------:R-:W-:Y:S01]  /*1d50*/  BAR.SYNC.DEFER_BLOCKING 0x0 ;  /* 0x0000000000007b1d */ /* 0x000fe20000010000 */
[C---:B------:R-:W-:Y:S02]  /*1d60*/  VIADD R11, R5.reuse, 0xffffffff ;  /* 0xffffffff050b7836 */ /* 0x040fe40000000000 */
[----:B------:R-:W-:-:S03]  /*1d70*/  VIADD R13, R5, 0xfffffffc ;  /* 0xfffffffc050d7836 */ /* 0x000fc60000000000 */
[----:B------:R-:W-:Y:S01]  /*1d80*/  ISETP.GT.U32.AND P0, PT, R11, 0x1e, PT ;  /* 0x0000001e0b00780c */ /* 0x000fe20003f04070 */
[----:B------:R-:W-:Y:S01]  /*1d90*/  VIADD R11, R5, 0xfffffffe ;  /* 0xfffffffe050b7836 */ /* 0x000fe20000000000 */
[----:B------:R-:W-:Y:S01]  /*1da0*/  ISETP.GT.U32.AND P2, PT, R13, 0x1b, PT ;  /* 0x0000001b0d00780c */ /* 0x000fe20003f44070 */
[----:B------:R-:W-:Y:S03]  /*1db0*/  BSSY.RECONVERGENT B0, `(.L_x_38) ;  /* 0x0000031000007945 */ /* 0x000fe60003800200 */
[----:B------:R-:W-:-:S07]  /*1dc0*/  ISETP.GT.U32.AND P1, PT, R11, 0x1d, PT ;  /* 0x0000001d0b00780c */ /* 0x000fce0003f24070 */
[----:B-1----:R-:W-:Y:S01]  /*1dd0*/  @!P0 LDS R9, [R6+UR4+-0x4] ;  /* 0xfffffc0406098984 */ /* 0x002fe20008000800 */
[----:B------:R-:W-:Y:S06]  /*1de0*/  BAR.SYNC.DEFER_BLOCKING 0x0 ;  /* 0x0000000000007b1d */ /* 0x000fec0000010000 */
[----:B------:R-:W1:Y:S02]  /*1df0*/  @!P0 LDS R12, [R6+UR4] ;  /* 0x00000004060c8984 */ /* 0x000e640008000800 */
[----:B-1----:R-:W-:-:S05]  /*1e00*/  @!P0 IADD3 R11, PT, PT, R9, R12, RZ ;  /* 0x0000000c090b8210 */ /* 0x002fca0007ffe0ff */
[----:B------:R1:W-:Y:S01]  /*1e10*/  @!P0 STS [R6+UR4], R11 ;  /* 0x0000000b06008988 */ /* 0x0003e20008000804 */
[----:B------:R-:W-:Y:S01]  /*1e20*/  BAR.SYNC.DEFER_BLOCKING 0x0 ;  /* 0x0000000000007b1d */ /* 0x000fe20000010000 */
[----:B-1----:R-:W-:-:S05]  /*1e30*/  IADD3 R11, PT, PT, R5, -0x8, RZ ;  /* 0xfffffff8050b7810 */ /* 0x002fca0007ffe0ff */
[----:B------:R-:W-:Y:S02]  /*1e40*/  @!P1 LDS R9, [R6+UR4+-0x8] ;  /* 0xfffff80406099984 */ /* 0x000fe40008000800 */
[----:B------:R-:W-:Y:S06]  /*1e50*/  BAR.SYNC.DEFER_BLOCKING 0x0 ;  /* 0x0000000000007b1d */ /* 0x000fec0000010000 */
[----:B------:R-:W1:Y:S02]  /*1e60*/  @!P1 LDS R12, [R6+UR4] ;  /* 0x00000004060c9984 */ /* 0x000e640008000800 */
[----:B-1----:R-:W-:-:S05]  /*1e70*/  @!P1 IMAD.IADD R13, R9, 0x1, R12 ;  /* 0x00000001090d9824 */ /* 0x002fca00078e020c */
[----:B------:R1:W-:Y:S01]  /*1e80*/  @!P1 STS [R6+UR4], R13 ;  /* 0x0000000d06009988 */ /* 0x0003e20008000804 */
[----:B------:R-:W-:Y:S01]  /*1e90*/  BAR.SYNC.DEFER_BLOCKING 0x0 ;  /* 0x0000000000007b1d */ /* 0x000fe20000010000 */
[----:B------:R-:W-:Y:S02]  /*1ea0*/  ISETP.GT.U32.AND P1, PT, R11, 0x17, PT ;  /* 0x000000170b00780c */ /* 0x000fe40003f24070 */
[----:B-1----:R-:W-:-:S03]  /*1eb0*/  LOP3.LUT R13, R5, 0x3f0, RZ, 0xc0, !PT ;  /* 0x000003f0050d7812 */ /* 0x002fc600078ec0ff */
[----:B------:R-:W-:Y:S02]  /*1ec0*/  @!P2 LDS R9, [R6+UR4+-0x10] ;  /* 0xfffff0040609a984 */ /* 0x000fe40008000800 */
[----:B------:R-:W-:Y:S06]  /*1ed0*/  BAR.SYNC.DEFER_BLOCKING 0x0 ;  /* 0x0000000000007b1d */ /* 0x000fec0000010000 */
[----:B------:R-:W1:Y:S02]  /*1ee0*/  @!P2 LDS R12, [R6+UR4] ;  /* 0x00000004060ca984 */ /* 0x000e640008000800 */
[----:B-1----:R-:W-:-:S05]  /*1ef0*/  @!P2 IMAD.IADD R11, R9, 0x1, R12 ;  /* 0x00000001090ba824 */ /* 0x002fca00078e020c */
[----:B------:R-:W-:Y:S01]  /*1f00*/  @!P2 STS [R6+UR4], R11 ;  /* 0x0000000b0600a988 */ /* 0x000fe20008000804 */
[----:B------:R-:W-:Y:S01]  /*1f10*/  BAR.SYNC.DEFER_BLOCKING 0x0 ;  /* 0x0000000000007b1d */ /* 0x000fe20000010000 */
[----:B------:R-:W-:-:S05]  /*1f20*/  ISETP.NE.AND P2, PT, R13, 0x10, PT ;  /* 0x000000100d00780c */ /* 0x000fca0003f45270 */
[----:B------:R-:W-:Y:S02]  /*1f30*/  @!P1 LDS R9, [R6+UR4+-0x20] ;  /* 0xffffe00406099984 */ /* 0x000fe40008000800 */
[----:B------:R-:W-:Y:S06]  /*1f40*/  BAR.SYNC.DEFER_BLOCKING 0x0 ;  /* 0x0000000000007b1d */ /* 0x000fec0000010000 */
[----:B------:R-:W1:Y:S02]  /*1f50*/  @!P1 LDS R12, [R6+UR4] ;  /* 0x00000004060c9984 */ /* 0x000e640008000800 */
[----:B-1----:R-:W-:-:S05]  /*1f60*/  @!P1 IMAD.IADD R13, R9, 0x1, R12 ;  /* 0x00000001090d9824 */ /* 0x002fca00078e020c */
[----:B------:R-:W-:Y:S01]  /*1f70*/  @!P1 STS [R6+UR4], R13 ;  /* 0x0000000d06009988 */ /* 0x000fe20008000804 */
[----:B------:R-:W-:Y:S06]  /*1f80*/  BAR.SYNC.DEFER_BLOCKING 0x0 ;  /* 0x0000000000007b1d */ /* 0x000fec0000010000 */
[----:B------:R-:W-:Y:S02]  /*1f90*/  @!P2 LDS R9, [R6+UR4+-0x40] ;  /* 0xffffc0040609a984 */ /* 0x000fe40008000800 */
[----:B------:R-:W-:Y:S06]  /*1fa0*/  BAR.SYNC.DEFER_BLOCKING 0x0 ;  /* 0x0000000000007b1d */ /* 0x000fec0000010000 */
[----:B------:R-:W1:Y:S02]  /*1fb0*/  @!P2 LDS R12, [R6+UR4] ;  /* 0x00000004060ca984 */ /* 0x000e640008000800 */
[----:B-1----:R-:W-:-:S05]  /*1fc0*/  @!P2 IADD3 R9, PT, PT, R12, R9, RZ ;  /* 0x000000090c09a210 */ /* 0x002fca0007ffe0ff */
[----:B------:R1:W-:Y:S01]  /*1fd0*/  @!P2 STS [R6+UR4], R9 ;  /* 0x000000090600a988 */ /* 0x0003e20008000804 */
[----:B------:R-:W-:Y:S06]  /*1fe0*/  BAR.SYNC.DEFER_BLOCKING 0x0 ;  /* 0x0000000000007b1d */ /* 0x000fec0000010000 */
[----:B------:R-:W-:Y:S05]  /*1ff0*/  @P0 BRA `(.L_x_39) ;  /* 0x0000000000300947 */ /* 0x000fea0003800000 */
[----:B------:R-:W-:-:S07]  /*2000*/  IMAD.MOV.U32 R12, RZ, RZ, R5 ;  /* 0x000000ffff0c7224 */ /* 0x000fce00078e0005 */
.L_x_40:
[----:B------:R-:W-:Y:S02]  /*2010*/  IMAD R11, R5, 0x20, R12 ;  /* 0x00000020050b7824 */ /* 0x000fe400078e020c */
[----:B------:R-:W-:-:S03]  /*2020*/  VIADD R12, R12, 0x1 ;  /* 0x000000010c0c7836 */ /* 0x000fc60000000000 */
[----:B------:R-:W-:Y:S02]  /*2030*/  ISETP.GT.U32.AND P0, PT, R11, 0x1f, PT ;  /* 0x0000001f0b00780c */ /* 0x000fe40003f04070 */
[----:B------:R-:W-:-:S11]  /*2040*/  LOP3.LUT R12, R12, 0x1f, RZ, 0xc0, !PT ;  /* 0x0000001f0c0c7812 */ /* 0x000fd600078ec0ff */
[----:B------:R-:W-:Y:S01]  /*2050*/  @!P0 LEA R11, R11, UR6, 0x2 ;  /* 0x000000060b0b8c11 */ /* 0x000fe2000f8e10ff */
[----:B-1----:R-:W-:Y:S04]  /*2060*/  @!P0 LDS R9, [R6+UR4] ;  /* 0x0000000406098984 */ /* 0x002fe80008000800 */
[----:B------:R-:W1:Y:S02]  /*2070*/  @!P0 LDS R14, [R11] ;  /* 0x000000000b0e8984 */ /* 0x000e640000000800 */
[----:B-1----:R-:W-:-:S05]  /*2080*/  @!P0 IADD3 R14, PT, PT, R9, R14, RZ ;  /* 0x0000000e090e8210 */ /* 0x002fca0007ffe0ff */
[----:B------:R2:W-:Y:S01]  /*2090*/  @!P0 STS [R11], R14 ;  /* 0x0000000e0b008388 */ /* 0x0005e20000000800 */
[----:B------:R-:W-:-:S13]  /*20a0*/  ISETP.NE.AND P0, PT, R12, R5, PT ;  /* 0x000000050c00720c */ /* 0x000fda0003f05270 */
[----:B--2---:R-:W-:Y:S05]  /*20b0*/  @P0 BRA `(.L_x_40) ;  /* 0xfffffffc00d40947 */ /* 0x004fea000383ffff */
.L_x_39:
[----:B------:R-:W-:Y:S05]  /*20c0*/  BSYNC.RECONVERGENT B0 ;  /* 0x0000000000007941 */ /* 0x000fea0003800200 */
.L_x_38:
[----:B------:R-:W-:Y:S01]  /*20d0*/  BAR.SYNC.DEFER_BLOCKING 0x0 ;  /* 0x0000000000007b1d */ /* 0x000fe20000010000 */
[----:B------:R-:W-:-:S04]  /*20e0*/  ISETP.GE.AND P0, PT, R10, 0x1, PT ;  /* 0x000000010a00780c */ /* 0x000fc80003f06270 */
[----:B------:R-:W-:Y:S01]  /*20f0*/  ISETP.EQ.OR P0, PT, R5, RZ, !P0 ;  /* 0x000000ff0500720c */ /* 0x000fe20004702670 */
[----:B------:R-:W-:-:S12]  /*2100*/  BSSY.RECONVERGENT B0, `(.L_x_41) ;  /* 0x000008b000007945 */ /* 0x000fd80003800200 */
[----:B------:R-:W-:Y:S05]  /*2110*/  @P0 BRA `(.L_x_42) ;  /* 0x0000000800240947 */ /* 0x000fea0003800000 */
[----:B-1----:R1:W2:Y:S01]  /*2120*/  LDS R9, [R6+UR6+-0x4] ;  /* 0xfffffc0606097984 */ /* 0x0022a20008000800 */
[C---:B------:R-:W-:Y:S01]  /*2130*/  VIADDMNMX R11, R8.reuse, 0x1, R7, !PT ;  /* 0x00000001080b7846 */ /* 0x040fe20007800107 */
[----:B------:R-:W-:Y:S03]  /*2140*/  BSSY.RECONVERGENT B1, `(.L_x_43) ;  /* 0x0000015000017945 */ /* 0x000fe60003800200 */
[----:B------:R-:W-:Y:S01]  /*2150*/  IADD3 R12, PT, PT, R8, -R11, RZ ;  /* 0x8000000b080c7210 */ /* 0x000fe20007ffe0ff */
[----:B------:R-:W-:-:S03]  /*2160*/  IMAD.IADD R10, R11, 0x1, -R8 ;  /* 0x000000010b0a7824 */ /* 0x000fc600078e0a08 */
[----:B------:R-:W-:Y:S02]  /*2170*/  ISETP.GT.U32.AND P1, PT, R12, -0x4, PT ;  /* 0xfffffffc0c00780c */ /* 0x000fe40003f24070 */
[----:B------:R-:W-:Y:S01]  /*2180*/  LOP3.LUT P0, R11, R10, 0x3, RZ, 0xc0, !PT ;  /* 0x000000030a0b7812 */ /* 0x000fe2000780c0ff */
[----:B------:R-:W-:-:S12]  /*2190*/  IMAD.MOV.U32 R10, RZ, RZ, R8 ;  /* 0x000000ffff0a7224 */ /* 0x000fd800078e0008 */
[----:B-1----:R-:W-:Y:S05]  /*21a0*/  @!P0 BRA `(.L_x_44) ;  /* 0x0000000000388947 */ /* 0x002fea0003800000 */
[----:B------:R-:W1:Y:S01]  /*21b0*/  S2UR UR5, SR_CgaCtaId ;  /* 0x00000000000579c3 */ /* 0x000e620000008800 */
[----:B------:R-:W-:Y:S01]  /*21c0*/  UMOV UR4, 0x400 ;  /* 0x0000040000047882 */ /* 0x000fe20000000000 */
[----:B------:R-:W-:Y:S01]  /*21d0*/  IMAD.IADD R10, R8, 0x1, R11 ;  /* 0x00000001080a7824 */ /* 0x000fe200078e020b */
[----:B------:R-:W-:Y:S01]  /*21e0*/  UIADD3 UR4, UPT, UPT, UR4, 0x100, URZ ;  /* 0x0000010004047890 */ /* 0x000fe2000fffe0ff */
[----:B------:R-:W-:-:S03]  /*21f0*/  IADD3 R11, PT, PT, -R11, RZ, RZ ;  /* 0x000000ff0b0b7210 */ /* 0x000fc60007ffe1ff */
[----:B-1----:R-:W-:-:S06]  /*2200*/  ULEA UR4, UR5, UR4, 0x18 ;  /* 0x0000000405047291 */ /* 0x002fcc000f8ec0ff */
[----:B------:R-:W-:-:S07]  /*2210*/  LEA R8, R8, UR4, 0x2 ;  /* 0x0000000408087c11 */ /* 0x000fce000f8e10ff */
.L_x_45:
[----:B------:R-:W2:Y:S01]  /*2220*/  LDS R12, [R8] ;  /* 0x00000000080c7984 */ /* 0x000ea20000000800 */
[----:B------:R-:W-:-:S05]  /*2230*/  VIADD R11, R11, 0x1 ;  /* 0x000000010b0b7836 */ /* 0x000fca0000000000 */
[----:B------:R-:W-:Y:S01]  /*2240*/  ISETP.NE.AND P0, PT, R11, RZ, PT ;  /* 0x000000ff0b00720c */ /* 0x000fe20003f05270 */
[----:B--2---:R-:W-:-:S05]  /*2250*/  IMAD.IADD R13, R9, 0x1, R12 ;  /* 0x00000001090d7824 */ /* 0x004fca00078e020c */
[----:B------:R1:W-:Y:S02]  /*2260*/  STS [R8], R13 ;  /* 0x0000000d08007388 */ /* 0x0003e40000000800 */
[----:B-1----:R-:W-:-:S05]  /*2270*/  IADD3 R8, PT, PT, R8, 0x4, RZ ;  /* 0x0000000408087810 */ /* 0x002fca0007ffe0ff */
[----:B------:R-:W-:Y:S05]  /*2280*/  @P0 BRA `(.L_x_45) ;  /* 0xfffffffc00e40947 */ /* 0x000fea000383ffff */
.L_x_44:
[----:B------:R-:W-:Y:S05]  /*2290*/  BSYNC.RECONVERGENT B1 ;  /* 0x0000000000017941 */ /* 0x000fea0003800200 */
.L_x_43:
[----:B------:R-:W-:Y:S05]  /*22a0*/  @P1 BRA `(.L_x_42) ;  /* 0x0000000400c01947 */ /* 0x000fea0003800000 */
[----:B------:R-:W1:Y:S01]  /*22b0*/  S2UR UR5, SR_CgaCtaId ;  /* 0x00000000000579c3 */ /* 0x000e620000008800 */
[----:B------:R-:W-:Y:S01]  /*22c0*/  IMAD.IADD R8, R7, 0x1, -R10 ;  /* 0x0000000107087824 */ /* 0x000fe200078e0a0a */
[----:B------:R-:W-:Y:S01]  /*22d0*/  UMOV UR4, 0x400 ;  /* 0x0000040000047882 */ /* 0x000fe20000000000 */
[----:B------:R-:W-:Y:S01]  /*22e0*/  BSSY.RECONVERGENT B1, `(.L_x_46) ;  /* 0x000003e000017945 */ /* 0x000fe20003800200 */
[----:B------:R-:W-:Y:S01]  /*22f0*/  UIADD3 UR4, UPT, UPT, UR4, 0x100, URZ ;  /* 0x0000010004047890 */ /* 0x000fe2000fffe0ff */
[----:B------:R-:W-:Y:S02]  /*2300*/  PLOP3.LUT P0, PT, PT, PT, PT, 0x80, 0x8 ;  /* 0x000000000008781c */ /* 0x000fe40003f0f070 */
[----:B------:R-:W-:Y:S01]  /*2310*/  ISETP.GT.AND P1, PT, R8, 0xc, PT ;  /* 0x0000000c0800780c */ /* 0x000fe20003f24270 */
[----:B-1----:R-:W-:-:S06]  /*2320*/  ULEA UR4, UR5, UR4, 0x18 ;  /* 0x0000000405047291 */ /* 0x002fcc000f8ec0ff */
[----:B------:R-:W-:-:S05]  /*2330*/  LEA R8, R10, UR4, 0x2 ;  /* 0x000000040a087c11 */ /* 0x000fca000f8e10ff */
[----:B------:R-:W-:Y:S01]  /*2340*/  VIADD R8, R8, 0x8 ;  /* 0x0000000808087836 */ /* 0x000fe20000000000 */
[----:B------:R-:W-:Y:S06]  /*2350*/  @!P1 BRA `(.L_x_47) ;  /* 0x0000000000d89947 */ /* 0x000fec0003800000 */
[----:B------:R-:W-:Y:S02]  /*2360*/  PLOP3.LUT P0, PT, PT, PT, PT, 0x8, 0x80 ;  /* 0x000000000080781c */ /* 0x000fe40003f0e170 */
[----:B------:R-:W-:-:S11]  /*2370*/  IADD3 R11, PT, PT, R7, -0xc, RZ ;  /* 0xfffffff4070b7810 */ /* 0x000fd60007ffe0ff */
.L_x_48:
[----:B------:R-:W2:Y:S01]  /*2380*/  LDS R28, [R8+-0x8] ;  /* 0xfffff800081c7984 */ /* 0x000ea20000000800 */
[----:B------:R-:W-:-:S03]  /*2390*/  VIADD R10, R10, 0x10 ;  /* 0x000000100a0a7836 */ /* 0x000fc60000000000 */
[----:B------:R-:W1:Y:S02]  /*23a0*/  LDS R23, [R8+-0x4] ;  /* 0xfffffc0008177984 */ /* 0x000e640000000800 */
[----:B------:R-:W-:Y:S02]  /*23b0*/  ISETP.GE.AND P1, PT, R10, R11, PT ;  /* 0x0000000b0a00720c */ /* 0x000fe40003f26270 */
[----:B------:R-:W-:Y:S04]  /*23c0*/  LDS R22, [R8+0xc] ;  /* 0x00000c0008167984 */ /* 0x000fe80000000800 */
[----:B------:R-:W3:Y:S04]  /*23d0*/  LDS R25, [R8] ;  /* 0x0000000008197984 */ /* 0x000ee80000000800 */
[----:B------:R-:W4:Y:S04]  /*23e0*/  LDS R26, [R8+0x4] ;  /* 0x00000400081a7984 */ /* 0x000f280000000800 */
[----:B------:R-:W5:Y:S04]  /*23f0*/  LDS R24, [R8+0x8] ;  /* 0x0000080008187984 */ /* 0x000f680000000800 */
[----:B------:R-:W5:Y:S04]  /*2400*/  LDS R20, [R8+0x10] ;  /* 0x0000100008147984 */ /* 0x000f680000000800 */
[----:B------:R-:W5:Y:S04]  /*2410*/  LDS R12, [R8+0x14] ;  /* 0x00001400080c7984 */ /* 0x000f680000000800 */
[----:B------:R-:W-:Y:S04]  /*2420*/  LDS R18, [R8+0x18] ;  /* 0x0000180008127984 */ /* 0x000fe80000000800 */
[----:B------:R-:W5:Y:S01]  /*2430*/  LDS R16, [R8+0x1c] ;  /* 0x00001c0008107984 */ /* 0x000f620000000800 */
[----:B--2---:R-:W-:-:S03]  /*2440*/  IMAD.IADD R21, R9, 0x1, R28 ;  /* 0x0000000109157824 */ /* 0x004fc600078e021c */
[----:B------:R-:W2:Y:S01]  /*2450*/  LDS R14, [R8+0x20] ;  /* 0x00002000080e7984 */ /* 0x000ea20000000800 */
[----:B-1----:R-:W-:-:S03]  /*2460*/  IMAD.IADD R23, R9, 0x1, R23 ;  /* 0x0000000109177824 */ /* 0x002fc600078e0217 */
[----:B------:R-:W1:Y:S04]  /*2470*/  LDS R19, [R8+0x24] ;  /* 0x0000240008137984 */ /* 0x000e680000000800 */
[----:B------:R-:W1:Y:S01]  /*2480*/  LDS R28, [R8+0x28] ;  /* 0x00002800081c7984 */ /* 0x000e620000000800 */
[----:B---3--:R-:W-:-:S03]  /*2490*/  IADD3 R25, PT, PT, R9, R25, RZ ;  /* 0x0000001909197210 */ /* 0x008fc60007ffe0ff */
[----:B0-----:R-:W0:Y:S01]  /*24a0*/  LDS R17, [R8+0x2c] ;  /* 0x00002c0008117984 */ /* 0x001e220000000800 */
[----:B----4-:R-:W-:-:S03]  /*24b0*/  IMAD.IADD R27, R9, 0x1, R26 ;  /* 0x00000001091b7824 */ /* 0x010fc600078e021a */
[----:B------:R-:W3:Y:S01]  /*24c0*/  LDS R15, [R8+0x30] ;  /* 0x00003000080f7984 */ /* 0x000ee20000000800 */
[----:B-----5:R-:W-:-:S03]  /*24d0*/  IMAD.IADD R29, R9, 0x1, R24 ;  /* 0x00000001091d7824 */ /* 0x020fc600078e0218 */
[----:B------:R-:W4:Y:S01]  /*24e0*/  LDS R13, [R8+0x34] ;  /* 0x00003400080d7984 */ /* 0x000f220000000800 */
[----:B------:R-:W-:-:S03]  /*24f0*/  IMAD.IADD R20, R9, 0x1, R20 ;  /* 0x0000000109147824 */ /* 0x000fc600078e0214 */
[----:B------:R5:W-:Y:S01]  /*2500*/  STS [R8+-0x8], R21 ;  /* 0xfffff81508007388 */ /* 0x000be20000000800 */
[----:B------:R-:W-:-:S03]  /*2510*/  IMAD.IADD R12, R9, 0x1, R12 ;  /* 0x00000001090c7824 */ /* 0x000fc600078e020c */
[----:B------:R2:W-:Y:S04]  /*2520*/  STS [R8+-0x4], R23 ;  /* 0xfffffc1708007388 */ /* 0x0005e80000000800 */
[----:B------:R-:W-:Y:S01]  /*2530*/  STS [R8], R25 ;  /* 0x0000001908007388 */ /* 0x000fe20000000800 */
[C---:B-----5:R-:W-:Y:S01]  /*2540*/  IADD3 R21, PT, PT, R9.reuse, R22, RZ ;  /* 0x0000001609157210 */ /* 0x060fe20007ffe0ff */
[C---:B------:R-:W-:Y:S02]  /*2550*/  IMAD.IADD R16, R9.reuse, 0x1, R16 ;  /* 0x0000000109107824 */ /* 0x040fe400078e0210 */
[----:B------:R-:W-:Y:S01]  /*2560*/  STS [R8+0x4], R27 ;  /* 0x0000041b08007388 */ /* 0x000fe20000000800 */
[----:B--2---:R-:W-:-:S03]  /*2570*/  IADD3 R23, PT, PT, R9, R18, RZ ;  /* 0x0000001209177210 */ /* 0x004fc60007ffe0ff */
[----:B------:R2:W-:Y:S01]  /*2580*/  STS [R8+0xc], R21 ;  /* 0x00000c1508007388 */ /* 0x0005e20000000800 */
[C---:B------:R-:W-:Y:S01]  /*2590*/  IMAD.IADD R14, R9.reuse, 0x1, R14 ;  /* 0x00000001090e7824 */ /* 0x040fe200078e020e */
[C---:B-1----:R-:W-:Y:S02]  /*25a0*/  IADD3 R19, PT, PT, R9.reuse, R19, RZ ;  /* 0x0000001309137210 */ /* 0x042fe40007ffe0ff */
[----:B------:R-:W-:Y:S04]  /*25b0*/  STS [R8+0x8], R29 ;  /* 0x0000081d08007388 */ /* 0x000fe80000000800 */
[----:B------:R-:W-:Y:S01]  /*25c0*/  STS [R8+0x10], R20 ;  /* 0x0000101408007388 */ /* 0x000fe20000000800 */
[C---:B--2---:R-:W-:Y:S02]  /*25d0*/  IMAD.IADD R21, R9.reuse, 0x1, R28 ;  /* 0x0000000109157824 */ /* 0x044fe400078e021c */
[C---:B0-----:R-:W-:Y:S01]  /*25e0*/  IMAD.IADD R17, R9.reuse, 0x1, R17 ;  /* 0x0000000109117824 */ /* 0x041fe200078e0211 */
[----:B------:R-:W-:Y:S01]  /*25f0*/  STS [R8+0x14], R12 ;  /* 0x0000140c08007388 */ /* 0x000fe20000000800 */
[----:B---3--:R-:W-:-:S03]  /*2600*/  IADD3 R15, PT, PT, R9, R15, RZ ;  /* 0x0000000f090f7210 */ /* 0x008fc60007ffe0ff */
[----:B------:R-:W-:Y:S01]  /*2610*/  STS [R8+0x18], R23 ;  /* 0x0000181708007388 */ /* 0x000fe20000000800 */
[----:B----4-:R-:W-:-:S03]  /*2620*/  IMAD.IADD R13, R9, 0x1, R13 ;  /* 0x00000001090d7824 */ /* 0x010fc600078e020d */
[----:B------:R-:W-:Y:S04]  /*2630*/  STS [R8+0x1c], R16 ;  /* 0x00001c1008007388 */ /* 0x000fe80000000800 */
[----:B------:R-:W-:Y:S04]  /*2640*/  STS [R8+0x20], R14 ;  /* 0x0000200e08007388 */ /* 0x000fe80000000800 */
[----:B------:R-:W-:Y:S04]  /*2650*/  STS [R8+0x24], R19 ;  /* 0x0000241308007388 */ /* 0x000fe80000000800 */
[----:B------:R-:W-:Y:S04]  /*2660*/  STS [R8+0x28], R21 ;  /* 0x0000281508007388 */ /* 0x000fe80000000800 */
[----:B------:R-:W-:Y:S04]  /*2670*/  STS [R8+0x2c], R17 ;  /* 0x00002c1108007388 */ /* 0x000fe80000000800 */
[----:B------:R-:W-:Y:S04]  /*2680*/  STS [R8+0x30], R15 ;  /* 0x0000300f08007388 */ /* 0x000fe80000000800 */
[----:B------:R0:W-:Y:S02]  /*2690*/  STS [R8+0x34], R13 ;  /* 0x0000340d08007388 */ /* 0x0001e40000000800 */
[----:B0-----:R-:W-:Y:S01]  /*26a0*/  IADD3 R8, PT, PT, R8, 0x40, RZ ;  /* 0x0000004008087810 */ /* 0x001fe20007ffe0ff */
[----:B------:R-:W-:Y:S06]  /*26b0*/  @!P1 BRA `(.L_x_48) ;  /* 0xfffffffc00309947 */ /* 0x000fec000383ffff */
.L_x_47:
[----:B------:R-:W-:Y:S05]  /*26c0*/  BSYNC.RECONVERGENT B1 ;  /* 0x0000000000017941 */ /* 0x000fea0003800200 */
.L_x_46:
[----:B------:R-:W-:Y:S01]  /*26d0*/  IMAD.IADD R11, R7, 0x1, -R10 ;  /* 0x00000001070b7824 */ /* 0x000fe200078e0a0a */
[----:B------:R-:W-:Y:S04]  /*26e0*/  BSSY.RECONVERGENT B1, `(.L_x_49) ;  /* 0x000001e000017945 */ /* 0x000fe80003800200 */
[----:B------:R-:W-:-:S13]  /*26f0*/  ISETP.GT.AND P1, PT, R11, 0x4, PT ;  /* 0x000000040b00780c */ /* 0x000fda0003f24270 */
[----:B------:R-:W-:Y:S05]  /*2700*/  @!P1 BRA `(.L_x_50) ;  /* 0x00000000006c9947 */ /* 0x000fea0003800000 */
[----:B------:R-:W2:Y:S01]  /*2710*/  LDS R12, [R8+-0x8] ;  /* 0xfffff800080c7984 */ /* 0x000ea20000000800 */
[----:B------:R-:W-:Y:S01]  /*2720*/  PLOP3.LUT P0, PT, PT, PT, PT, 0x8, 0x80 ;  /* 0x000000000080781c */ /* 0x000fe20003f0e170 */
[----:B------:R-:W-:Y:S02]  /*2730*/  VIADD R10, R10, 0x8 ;  /* 0x000000080a0a7836 */ /* 0x000fe40000000000 */
[----:B------:R-:W1:Y:S04]  /*2740*/  LDS R14, [R8+-0x4] ;  /* 0xfffffc00080e7984 */ /* 0x000e680000000800 */
[----:B------:R-:W3:Y:S04]  /*2750*/  LDS R16, [R8] ;  /* 0x0000000008107984 */ /* 0x000ee80000000800 */
[----:B------:R-:W0:Y:S04]  /*2760*/  LDS R18, [R8+0x4] ;  /* 0x0000040008127984 */ /* 0x000e280000000800 */
[----:B------:R-:W4:Y:S04]  /*2770*/  LDS R20, [R8+0x8] ;  /* 0x0000080008147984 */ /* 0x000f280000000800 */
[----:B------:R-:W5:Y:S04]  /*2780*/  LDS R22, [R8+0xc] ;  /* 0x00000c0008167984 */ /* 0x000f680000000800 */
[----:B------:R-:W5:Y:S04]  /*2790*/  LDS R24, [R8+0x10] ;  /* 0x0000100008187984 */ /* 0x000f680000000800 */
[----:B------:R-:W5:Y:S01]  /*27a0*/  LDS R26, [R8+0x14] ;  /* 0x00001400081a7984 */ /* 0x000f620000000800 */
[C---:B--2---:R-:W-:Y:S01]  /*27b0*/  IMAD.IADD R11, R9.reuse, 0x1, R12 ;  /* 0x00000001090b7824 */ /* 0x044fe200078e020c */
[----:B-1----:R-:W-:-:S04]  /*27c0*/  IADD3 R13, PT, PT, R9, R14, RZ ;  /* 0x0000000e090d7210 */ /* 0x002fc80007ffe0ff */
[----:B------:R-:W-:Y:S01]  /*27d0*/  STS [R8+-0x8], R11 ;  /* 0xfffff80b08007388 */ /* 0x000fe20000000800 */
[----:B---3--:R-:W-:-:S03]  /*27e0*/  IMAD.IADD R15, R9, 0x1, R16 ;  /* 0x00000001090f7824 */ /* 0x008fc600078e0210 */
[----:B------:R-:W-:Y:S01]  /*27f0*/  STS [R8+-0x4], R13 ;  /* 0xfffffc0d08007388 */ /* 0x000fe20000000800 */
[----:B0-----:R-:W-:-:S03]  /*2800*/  IMAD.IADD R17, R9, 0x1, R18 ;  /* 0x0000000109117824 */ /* 0x001fc600078e0212 */
[----:B------:R-:W-:Y:S01]  /*2810*/  STS [R8], R15 ;  /* 0x0000000f08007388 */ /* 0x000fe20000000800 */
[----:B----4-:R-:W-:-:S03]  /*2820*/  IADD3 R19, PT, PT, R9, R20, RZ ;  /* 0x0000001409137210 */ /* 0x010fc60007ffe0ff */
[----:B------:R-:W-:Y:S01]  /*2830*/  STS [R8+0x4], R17 ;  /* 0x0000041108007388 */ /* 0x000fe20000000800 */
[----:B-----5:R-:W-:-:S03]  /*2840*/  IMAD.IADD R21, R9, 0x1, R22 ;  /* 0x0000000109157824 */ /* 0x020fc600078e0216 */
[----:B------:R-:W-:Y:S01]  /*2850*/  STS [R8+0x8], R19 ;  /* 0x0000081308007388 */ /* 0x000fe20000000800 */
[----:B------:R-:W-:-:S03]  /*2860*/  IMAD.IADD R23, R9, 0x1, R24 ;  /* 0x0000000109177824 */ /* 0x000fc600078e0218 */
[----:B------:R-:W-:Y:S01]  /*2870*/  STS [R8+0xc], R21 ;  /* 0x00000c1508007388 */ /* 0x000fe20000000800 */
[----:B------:R-:W-:-:S03]  /*2880*/  IADD3 R25, PT, PT, R9, R26, RZ ;  /* 0x0000001a09197210 */ /* 0x000fc60007ffe0ff */
[----:B------:R-:W-:Y:S04]  /*2890*/  STS [R8+0x10], R23 ;  /* 0x0000101708007388 */ /* 0x000fe80000000800 */
[----:B------:R0:W-:Y:S02]  /*28a0*/  STS [R8+0x14], R25 ;  /* 0x0000141908007388 */ /* 0x0001e40000000800 */
[----:B0-----:R-:W-:-:S07]  /*28b0*/  VIADD R8, R8, 0x20 ;  /* 0x0000002008087836 */ /* 0x001fce0000000000 */
.L_x_50:
[----:B------:R-:W-:Y:S05]  /*28c0*/  BSYNC.RECONVERGENT B1 ;  /* 0x0000000000017941 */ /* 0x000fea0003800200 */
.L_x_49:
[----:B------:R-:W-:-:S13]  /*28d0*/  ISETP.LT.OR P0, PT, R10, R7, P0 ;  /* 0x000000070a00720c */ /* 0x000fda0000701670 */
[----:B------:R-:W-:Y:S05]  /*28e0*/  @!P0 BRA `(.L_x_42) ;  /* 0x0000000000308947 */ /* 0x000fea0003800000 */
[----:B------:R-:W2:Y:S04]  /*28f0*/  LDS R10, [R8+-0x8] ;  /* 0xfffff800080a7984 */ /* 0x000ea80000000800 */
[----:B------:R-:W1:Y:S04]  /*2900*/  LDS R12, [R8+-0x4] ;  /* 0xfffffc00080c7984 */ /* 0x000e680000000800 */
[----:B------:R-:W3:Y:S04]  /*2910*/  LDS R14, [R8] ;  /* 0x00000000080e7984 */ /* 0x000ee80000000800 */
[----:B------:R-:W4:Y:S01]  /*2920*/  LDS R16, [R8+0x4] ;  /* 0x0000040008107984 */ /* 0x000f220000000800 */
[C---:B--2---:R-:W-:Y:S01]  /*2930*/  IADD3 R7, PT, PT, R9.reuse, R10, RZ ;  /* 0x0000000a09077210 */ /* 0x044fe20007ffe0ff */
[----:B-1----:R-:W-:-:S04]  /*2940*/  IMAD.IADD R11, R9, 0x1, R12 ;  /* 0x00000001090b7824 */ /* 0x002fc800078e020c */
[----:B------:R1:W-:Y:S01]  /*2950*/  STS [R8+-0x8], R7 ;  /* 0xfffff80708007388 */ /* 0x0003e20000000800 */
[----:B---3--:R-:W-:-:S03]  /*2960*/  IMAD.IADD R13, R9, 0x1, R14 ;  /* 0x00000001090d7824 */ /* 0x008fc600078e020e */
[----:B------:R1:W-:Y:S01]  /*2970*/  STS [R8+-0x4], R11 ;  /* 0xfffffc0b08007388 */ /* 0x0003e20000000800 */
[----:B----4-:R-:W-:-:S03]  /*2980*/  IADD3 R9, PT, PT, R9, R16, RZ ;  /* 0x0000001009097210 */ /* 0x010fc60007ffe0ff */
[----:B------:R1:W-:Y:S04]  /*2990*/  STS [R8], R13 ;  /* 0x0000000d08007388 */ /* 0x0003e80000000800 */
[----:B------:R1:W-:Y:S02]  /*29a0*/  STS [R8+0x4], R9 ;  /* 0x0000040908007388 */ /* 0x0003e40000000800 */
.L_x_42:
[----:B------:R-:W-:Y:S05]  /*29b0*/  BSYNC.RECONVERGENT B0 ;  /* 0x0000000000007941 */ /* 0x000fea0003800200 */
.L_x_41:
[----:B------:R-:W-:Y:S01]  /*29c0*/  ISETP.NE.AND P0, PT, R0, RZ, PT ;  /* 0x000000ff0000720c */ /* 0x000fe20003f05270 */
[----:B-1----:R-:W-:Y:S01]  /*29d0*/  IMAD.MOV.U32 R7, RZ, RZ, RZ ;  /* 0x000000ffff077224 */ /* 0x002fe200078e00ff */
[----:B------:R-:W-:-:S11]  /*29e0*/  ISETP.GE.AND P1, PT, R3, 0x1, PT ;  /* 0x000000010300780c */ /* 0x000fd60003f26270 */
[----:B------:R-:W-:Y:S05]  /*29f0*/  @!P0 BRA `(.L_x_51) ;  /* 0x0000000000108947 */ /* 0x000fea0003800000 */
[----:B--2---:R-:W1:Y:S01]  /*2a00*/  LDC.64 R8, c[0x0][0x390] ;  /* 0x0000e400ff087b82 */ /* 0x004e620000000a00 */
[----:B------:R-:W-:-:S04]  /*2a10*/  VIADD R7, R0, 0xffffffff ;  /* 0xffffffff00077836 */ /* 0x000fc80000000000 */
[----:B-1----:R-:W-:-:S05]  /*2a20*/  IMAD.WIDE.U32 R8, R7, 0x4, R8 ;  /* 0x0000000407087825 */ /* 0x002fca00078e0008 */
[----:B------:R1:W5:Y:S02]  /*2a30*/  LDG.E R7, desc[UR8][R8.64] ;  /* 0x0000000808077981 */ /* 0x000364000c1e1900 */
.L_x_51:
[----:B------:R-:W-:Y:S06]  /*2a40*/  BAR.SYNC.DEFER_BLOCKING 0x0 ;  /* 0x0000000000007b1d */ /* 0x000fec0000010000 */
[----:B------:R-:W-:Y:S05]  /*2a50*/  @!P1 EXIT ;  /* 0x000000000000994d */ /* 0x000fea0003800000 */
[----:B------:R-:W-:Y:S02]  /*2a60*/  ISETP.GE.U32.AND P0, PT, R3, 0x61, PT ;  /* 0x000000610300780c */ /* 0x000fe40003f06070 */
[----:B-1----:R-:W-:Y:S01]  /*2a70*/  VIMNMX R8, PT, PT, R4, 0x1, !PT ;  /* 0x0000000104087848 */ /* 0x002fe20007fe0100 */
[----:B------:R-:W-:-:S03]  /*2a80*/  HFMA2 R4, -RZ, RZ, 0, 0 ;  /* 0x00000000ff047431 */ /* 0x000fc600000001ff */
[----:B------:R-:W-:-:S04]  /*2a90*/  LOP3.LUT R0, R8, 0x3, RZ, 0xc0, !PT ;  /* 0x0000000308007812 */ /* 0x000fc800078ec0ff */
[----:B------:R-:W-:-:S03]  /*2aa0*/  ISETP.NE.AND P4, PT, R0, RZ, PT ;  /* 0x000000ff0000720c */ /* 0x000fc60003f85270 */
[----:B------:R-:W-:Y:S10]  /*2ab0*/  @!P0 BRA `(.L_x_52) ;  /* 0x0000000000b48947 */ /* 0x000ff40003800000 */
[----:B------:R-:W1:Y:S01]  /*2ac0*/  S2R R10, SR_CgaCtaId ;  /* 0x00000000000a7919 */ /* 0x000e620000008800 */
[----:B------:R-:W-:-:S05]  /*2ad0*/  MOV R4, 0x400 ;  /* 0x0000040000047802 */ /* 0x000fca0000000f00 */
[----:B--2---:R-:W-:Y:S01]  /*2ae0*/  VIADD R9, R4, 0x100 ;  /* 0x0000010004097836 */ /* 0x004fe20000000000 */
[----:B------:R-:W-:-:S05]  /*2af0*/  LOP3.LUT R4, R8, 0x3fffffc, RZ, 0xc0, !PT ;  /* 0x03fffffc08047812 */ /* 0x000fca00078ec0ff */
[----:B------:R-:W-:Y:S01]  /*2b00*/  IMAD.MOV R11, RZ, RZ, -R4 ;  /* 0x000000ffff0b7224 */ /* 0x000fe200078e0a04 */
[----:B-1----:R-:W-:Y:S01]  /*2b10*/  LEA R13, R10, R9, 0x18 ;  /* 0x000000090a0d7211 */ /* 0x002fe200078ec0ff */
[----:B------:R-:W-:Y:S01]  /*2b20*/  VIADD R10, R5, 0x40 ;  /* 0x00000040050a7836 */ /* 0x000fe20000000000 */
[----:B------:R-:W-:Y:S02]  /*2b30*/  IADD3 R9, PT, PT, R2, R5, RZ ;  /* 0x0000000502097210 */ /* 0x000fe40007ffe0ff */
[----:B------:R-:W-:-:S07]  /*2b40*/  IADD3 R8, PT, PT, R6, 0x100, R13 ;  /* 0x0000010006087810 */ /* 0x000fce0007ffe00d */
.L_x_53:
[C---:B-1----:R-:W-:Y:S01]  /*2b50*/  VIADD R12, R10.reuse, 0xffffffc0 ;  /* 0xffffffc00a0c7836 */ /* 0x042fe20000000000 */
[C---:B------:R-:W-:Y:S01]  /*2b60*/  IADD3 R14, PT, PT, R10.reuse, -0x20, RZ ;  /* 0xffffffe00a0e7810 */ /* 0x040fe20007ffe0ff */
[C---:B------:R-:W-:Y:S01]  /*2b70*/  VIADD R16, R10.reuse, 0x20 ;  /* 0x000000200a107836 */ /* 0x040fe20000000000 */
[CC--:B------:R-:W-:Y:S01]  /*2b80*/  ISETP.GE.U32.AND P2, PT, R10.reuse, R3.reuse, PT ;  /* 0x000000030a00720c */ /* 0x0c0fe20003f46070 */
[----:B------:R-:W-:Y:S01]  /*2b90*/  VIADD R10, R10, 0x80 ;  /* 0x000000800a0a7836 */ /* 0x000fe20000000000 */
[-C--:B------:R-:W-:Y:S02]  /*2ba0*/  ISETP.GE.U32.AND P0, PT, R12, R3.reuse, PT ;  /* 0x000000030c00720c */ /* 0x080fe40003f06070 */
[-C--:B------:R-:W-:Y:S02]  /*2bb0*/  ISETP.GE.U32.AND P1, PT, R14, R3.reuse, PT ;  /* 0x000000030e00720c */ /* 0x080fe40003f26070 */
[----:B------:R-:W-:Y:S02]  /*2bc0*/  ISETP.GE.U32.AND P3, PT, R16, R3, PT ;  /* 0x000000031000720c */ /* 0x000fe40003f66070 */
[----:B------:R-:W-:-:S05]  /*2bd0*/  IADD3 R11, PT, PT, R11, 0x4, RZ ;  /* 0x000000040b0b7810 */ /* 0x000fca0007ffe0ff */
[----:B------:R-:W1:Y:S01]  /*2be0*/  @!P2 LDS R22, [R8] ;  /* 0x000000000816a984 */ /* 0x000e620000000800 */
[----:B------:R-:W2:Y:S01]  /*2bf0*/  @!P2 LDC.64 R18, c[0x0][0x380] ;  /* 0x0000e000ff12ab82 */ /* 0x000ea20000000a00 */
[C---:B------:R-:W-:Y:S02]  /*2c00*/  @!P2 IADD3 R25, PT, PT, R9.reuse, 0x40, RZ ;  /* 0x000000400919a810 */ /* 0x040fe40007ffe0ff */
[----:B------:R-:W3:Y:S01]  /*2c10*/  @!P0 LDS R26, [R8+-0x100] ;  /* 0xffff0000081a8984 */ /* 0x000ee20000000800 */
[C---:B------:R-:W-:Y:S02]  /*2c20*/  @!P1 VIADD R23, R9.reuse, 0x20 ;  /* 0x0000002009179836 */ /* 0x040fe40000000000 */
[----:B------:R-:W-:Y:S01]  /*2c30*/  @!P3 VIADD R21, R9, 0x60 ;  /* 0x000000600915b836 */ /* 0x000fe20000000000 */
[----:B------:R-:W4:Y:S01]  /*2c40*/  @!P1 LDS R24, [R8+-0x80] ;  /* 0xffff800008189984 */ /* 0x000f220000000800 */
[----:B0-----:R-:W0:Y:S03]  /*2c50*/  @!P3 LDC.64 R16, c[0x0][0x380] ;  /* 0x0000e000ff10bb82 */ /* 0x001e260000000a00 */
[----:B------:R1:W4:Y:S05]  /*2c60*/  @!P3 LDS R20, [R8+0x80] ;  /* 0x000080000814b984 */ /* 0x00032a0000000800 */
[----:B------:R-:W3:Y:S01]  /*2c70*/  @!P1 LDC.64 R12, c[0x0][0x380] ;  /* 0x0000e000ff0c9b82 */ /* 0x000ee20000000a00 */
[----:B-1----:R-:W-:-:S07]  /*2c80*/  VIADD R8, R8, 0x200 ;  /* 0x0000020008087836 */ /* 0x002fce0000000000 */
[----:B------:R-:W1:Y:S01]  /*2c90*/  @!P0 LDC.64 R14, c[0x0][0x380] ;  /* 0x0000e000ff0e8b82 */ /* 0x000e620000000a00 */
[----:B--2---:R-:W-:-:S04]  /*2ca0*/  @!P2 IMAD.WIDE.U32 R18, R25, 0x4, R18 ;  /* 0x000000041912a825 */ /* 0x004fc800078e0012 */
[----:B0-----:R-:W-:-:S04]  /*2cb0*/  @!P3 IMAD.WIDE.U32 R16, R21, 0x4, R16 ;  /* 0x000000041510b825 */ /* 0x001fc800078e0010 */
[----:B-----5:R-:W-:Y:S02]  /*2cc0*/  @!P2 IMAD.IADD R25, R22, 0x1, R7 ;  /* 0x000000011619a824 */ /* 0x020fe400078e0207 */
[----:B---3--:R-:W-:-:S04]  /*2cd0*/  @!P1 IMAD.WIDE.U32 R12, R23, 0x4, R12 ;  /* 0x00000004170c9825 */ /* 0x008fc800078e000c */
[----:B------:R-:W-:Y:S01]  /*2ce0*/  @!P0 IMAD.IADD R21, R26, 0x1, R7 ;  /* 0x000000011a158824 */ /* 0x000fe200078e0207 */
[----:B----4-:R-:W-:Y:S01]  /*2cf0*/  @!P1 IADD3 R23, PT, PT, R24, R7, RZ ;  /* 0x0000000718179210 */ /* 0x010fe20007ffe0ff */
[C---:B-1----:R-:W-:Y:S01]  /*2d00*/  @!P0 IMAD.WIDE.U32 R14, R9.reuse, 0x4, R14 ;  /* 0x00000004090e8825 */ /* 0x042fe200078e000e */
[----:B------:R-:W-:-:S03]  /*2d10*/  IADD3 R9, PT, PT, R9, 0x80, RZ ;  /* 0x0000008009097810 */ /* 0x000fc60007ffe0ff */
[----:B------:R-:W-:Y:S01]  /*2d20*/  @!P3 IMAD.IADD R27, R20, 0x1, R7 ;  /* 0x00000001141bb824 */ /* 0x000fe200078e0207 */
[----:B------:R1:W-:Y:S01]  /*2d30*/  @!P0 STG.E desc[UR8][R14.64], R21 ;  /* 0x000000150e008986 */ /* 0x0003e2000c101908 */
[----:B------:R-:W-:-:S03]  /*2d40*/  ISETP.NE.AND P0, PT, R11, RZ, PT ;  /* 0x000000ff0b00720c */ /* 0x000fc60003f05270 */
[----:B------:R1:W-:Y:S04]  /*2d50*/  @!P1 STG.E desc[UR8][R12.64], R23 ;  /* 0x000000170c009986 */ /* 0x0003e8000c101908 */
[----:B------:R1:W-:Y:S04]  /*2d60*/  @!P2 STG.E desc[UR8][R18.64], R25 ;  /* 0x000000191200a986 */ /* 0x0003e8000c101908 */
[----:B------:R1:W-:Y:S02]  /*2d70*/  @!P3 STG.E desc[UR8][R16.64], R27 ;  /* 0x0000001b1000b986 */ /* 0x0003e4000c101908 */
[----:B------:R-:W-:Y:S05]  /*2d80*/  @P0 BRA `(.L_x_53) ;  /* 0xfffffffc00700947 */ /* 0x000fea000383ffff */
.L_x_52:
[----:B------:R-:W-:Y:S05]  /*2d90*/  @!P4 EXIT ;  /* 0x000000000000c94d */ /* 0x000fea0003800000 */
[----:B------:R-:W3:Y:S01]  /*2da0*/  S2UR UR5, SR_CgaCtaId ;  /* 0x00000000000579c3 */ /* 0x000ee20000008800 */
[----:B------:R-:W-:Y:S01]  /*2db0*/  UMOV UR4, 0x400 ;  /* 0x0000040000047882 */ /* 0x000fe20000000000 */
[C---:B------:R-:W-:Y:S01]  /*2dc0*/  IMAD R8, R4.reuse, 0x20, R5 ;  /* 0x0000002004087824 */ /* 0x040fe200078e0205 */
[----:B------:R-:W-:Y:S01]  /*2dd0*/  UIADD3 UR4, UPT, UPT, UR4, 0x100, URZ ;  /* 0x0000010004047890 */ /* 0x000fe2000fffe0ff */
[----:B------:R-:W-:Y:S01]  /*2de0*/  IMAD R4, R4, 0x80, R6 ;  /* 0x0000008004047824 */ /* 0x000fe200078e0206 */
[----:B0-----:R-:W-:Y:S01]  /*2df0*/  IADD3 R6, PT, PT, -R0, RZ, RZ ;  /* 0x000000ff00067210 */ /* 0x001fe20007ffe1ff */
[----:B--2---:R-:W-:Y:S01]  /*2e00*/  IMAD.IADD R9, R2, 0x1, R8 ;  /* 0x0000000102097824 */ /* 0x004fe200078e0208 */
[----:B---3--:R-:W-:-:S06]  /*2e10*/  ULEA UR4, UR5, UR4, 0x18 ;  /* 0x0000000405047291 */ /* 0x008fcc000f8ec0ff */
[----:B------:R-:W-:-:S07]  /*2e20*/  VIADD R0, R4, UR4 ;  /* 0x0000000404007c36 */ /* 0x000fce0008000000 */
.L_x_54:
[----:B------:R-:W-:Y:S01]  /*2e30*/  ISETP.GE.U32.AND P0, PT, R8, R3, PT ;  /* 0x000000030800720c */ /* 0x000fe20003f06070 */
[----:B------:R-:W-:Y:S02]  /*2e40*/  VIADD R6, R6, 0x1 ;  /* 0x0000000106067836 */ /* 0x000fe40000000000 */
[----:B------:R-:W-:-:S10]  /*2e50*/  VIADD R8, R8, 0x20 ;  /* 0x0000002008087836 */ /* 0x000fd40000000000 */
[----:B------:R0:W2:Y:S01]  /*2e60*/  @!P0 LDS R2, [R0] ;  /* 0x0000000000028984 */ /* 0x0000a20000000800 */
[----:B------:R-:W3:Y:S01]  /*2e70*/  @!P0 LDC.64 R4, c[0x0][0x380] ;  /* 0x0000e000ff048b82 */ /* 0x000ee20000000a00 */
[----:B0-----:R-:W-:Y:S01]  /*2e80*/  IADD3 R0, PT, PT, R0, 0x80, RZ ;  /* 0x0000008000007810 */ /* 0x001fe20007ffe0ff */
[----:B---3--:R-:W-:-:S04]  /*2e90*/  @!P0 IMAD.WIDE.U32 R4, R9, 0x4, R4 ;  /* 0x0000000409048825 */ /* 0x008fc800078e0004 */
[----:B------:R-:W-:Y:S01]  /*2ea0*/  VIADD R9, R9, 0x20 ;  /* 0x0000002009097836 */ /* 0x000fe20000000000 */
[----:B--2--5:R-:W-:-:S05]  /*2eb0*/  @!P0 IADD3 R11, PT, PT, R2, R7, RZ ;  /* 0x00000007020b8210 */ /* 0x024fca0007ffe0ff */
[----:B------:R0:W-:Y:S01]  /*2ec0*/  @!P0 STG.E desc[UR8][R4.64], R11 ;  /* 0x0000000b04008986 */ /* 0x0001e2000c101908 */
[----:B------:R-:W-:-:S13]  /*2ed0*/  ISETP.NE.AND P0, PT, R6, RZ, PT ;  /* 0x000000ff0600720c */ /* 0x000fda0003f05270 */
[----:B0-----:R-:W-:Y:S05]  /*2ee0*/  @P0 BRA `(.L_x_54) ;  /* 0xfffffffc00d00947 */ /* 0x001fea000383ffff */
[----:B------:R-:W-:Y:S05]  /*2ef0*/  EXIT ;  /* 0x000000000000794d */ /* 0x000fea0003800000 */
.L_x_55:
        /* <DEDUP_REMOVED lines=16> */
.L_x_82:


//--------------------- .text._Z7upsweepPiS_S_    --------------------------
	.section	.text._Z7upsweepPiS_S_,"ax",@progbits
	.align	128
        .global         _Z7upsweepPiS_S_
        .type           _Z7upsweepPiS_S_,@function
        .size           _Z7upsweepPiS_S_,(.L_x_83 - _Z7upsweepPiS_S_)
        .other          _Z7upsweepPiS_S_,@"STO_CUDA_ENTRY STV_DEFAULT"
_Z7upsweepPiS_S_:
.text._Z7upsweepPiS_S_:
        /* <DEDUP_REMOVED lines=9> */
[----:B------:R-:W-:-:S05]  /*0090*/  IMAD R2, R7, -0xbb7, R4 ;  /* 0xfffff44907027824 */ /* 0x000fca00078e0204 */
[----:B------:R-:W-:-:S04]  /*00a0*/  SEL R2, R2, R7, !P0 ;  /* 0x0000000702027207 */ /* 0x000fc80004000000 */
[----:B------:R-:W-:-:S13]  /*00b0*/  ISETP.GE.AND P0, PT, R2, 0x1, PT ;  /* 0x000000010200780c */ /* 0x000fda0003f06270 */
[----:B------:R-:W-:Y:S05]  /*00c0*/  @!P0 BRA `(.L_x_56) ;  /* 0x0000001000108947 */ /* 0x000fea0003800000 */
[----:B------:R-:W0:Y:S01]  /*00d0*/  S2R R3, SR_TID.X ;  /* 0x0000000000037919 */ /* 0x000e220000002100 */
[C---:B------:R-:W-:Y:S01]  /*00e0*/  ISETP.GE.U32.AND P0, PT, R2.reuse, 0x61, PT ;  /* 0x000000610200780c */ /* 0x040fe20003f06070 */
[----:B------:R-:W-:Y:S02]  /*00f0*/  VIADD R4, R2, 0x1f ;  /* 0x0000001f02047836 */ /* 0x000fe40000000000 */
[----:B------:R-:W-:-:S03]  /*0100*/  IMAD.MOV.U32 R6, RZ, RZ, RZ ;  /* 0x000000ffff067224 */ /* 0x000fc600078e00ff */
[----:B------:R-:W-:Y:S01]  /*0110*/  SHF.R.U32.HI R8, RZ, 0x5, R4 ;  /* 0x00000005ff087819 */ /* 0x000fe20000011604 */
[----:B------:R-:W-:-:S03]  /*0120*/  IMAD R4, R7, R0, RZ ;  /* 0x0000000007047224 */ /* 0x000fc600078e02ff */
[----:B------:R-:W-:-:S03]  /*0130*/  LOP3.LUT R5, R8, 0x3, RZ, 0xc0, !PT ;  /* 0x0000000308057812 */ /* 0x000fc600078ec0ff */
[----:B------:R-:W-:Y:S05]  /*0140*/  @!P0 BRA `(.L_x_57) ;  /* 0x0000000c009c8947 */ /* 0x000fea0003800000 */
[----:B------:R-:W1:Y:S01]  /*0150*/  S2UR UR5, SR_CgaCtaId ;  /* 0x00000000000579c3 */ /* 0x000e620000008800 */
[----:B------:R-:W-:Y:S01]  /*0160*/  LOP3.LUT R6, R8, 0x3fffffc, RZ, 0xc0, !PT ;  /* 0x03fffffc08067812 */ /* 0x000fe200078ec0ff */
[----:B------:R-:W-:Y:S01]  /*0170*/  UMOV UR4, 0x400 ;  /* 0x0000040000047882 */ /* 0x000fe20000000000 */
[----:B0-----:R-:W-:Y:S01]  /*0180*/  VIADD R7, R3, 0x40 ;  /* 0x0000004003077836 */ /* 0x001fe20000000000 */
[----:B------:R-:W-:Y:S01]  /*0190*/  UIADD3 UR4, UPT, UPT, UR4, 0x100, URZ ;  /* 0x0000010004047890 */ /* 0x000fe2000fffe0ff */
[----:B------:R-:W-:Y:S01]  /*01a0*/  IADD3 R25, PT, PT, R4, R3, RZ ;  /* 0x0000000304197210 */ /* 0x000fe20007ffe0ff */
        /* <DEDUP_REMOVED lines=11> */
.L_x_60:
[C---:B------:R-:W-:Y:S02]  /*0260*/  VIADD R9, R7.reuse, 0x40 ;  /* 0x0000004007097836 */ /* 0x040fe40000000000 */
[----:B------:R-:W-:Y:S02]  /*0270*/  VIADD R11, R7, 0xc0 ;  /* 0x000000c0070b7836 */ /* 0x000fe40000000000 */
[----:B------:R-:W-:Y:S01]  /*0280*/  VIADD R17, R25, 0x80 ;  /* 0x0000008019117836 */ /* 0x000fe20000000000 */
[-C--:B------:R-:W-:Y:S01]  /*0290*/  ISETP.GE.U32.AND P5, PT, R9, R2.reuse, PT ;  /* 0x000000020900720c */ /* 0x080fe20003fa6070 */
[----:B------:R-:W-:Y:S01]  /*02a0*/  VIADD R19, R25, 0x100 ;  /* 0x0000010019137836 */ /* 0x000fe20000000000 */
[----:B------:R-:W-:Y:S02]  /*02b0*/  IADD3 R9, PT, PT, R7, 0x140, RZ ;  /* 0x0000014007097810 */ /* 0x000fe40007ffe0ff */
[-C--:B------:R-:W-:Y:S02]  /*02c0*/  ISETP.GE.U32.AND P4, PT, R11, R2.reuse, PT ;  /* 0x000000020b00720c */ /* 0x080fe40003f86070 */
[----:B------:R-:W-:Y:S01]  /*02d0*/  ISETP.GE.U32.AND P3, PT, R9, R2, PT ;  /* 0x000000020900720c */ /* 0x000fe20003f66070 */
[----:B------:R-:W-:-:S05]  /*02e0*/  VIADD R9, R7, 0xffffffe0 ;  /* 0xffffffe007097836 */ /* 0x000fca0000000000 */
[----:B------:R-:W-:Y:S01]  /*02f0*/  ISETP.GE.U32.AND P2, PT, R9, R2, PT ;  /* 0x000000020900720c */ /* 0x000fe20003f46070 */
        /* <DEDUP_REMOVED lines=9> */
[----:B--2---:R-:W-:Y:S01]  /*0390*/  @!P3 IMAD.WIDE.U32 R8, R17, 0x4, R8 ;  /* 0x000000041108b825 */ /* 0x004fe200078e0008 */
[----:B------:R-:W-:-:S04]  /*03a0*/  @!P2 IADD3 R17, PT, PT, R25, 0x20, RZ ;  /* 0x000000201911a810 */ /* 0x000fc80007ffe0ff */
[----:B------:R0:W2:Y:S01]  /*03b0*/  @!P3 LDG.E R29, desc[UR8][R8.64] ;  /* 0x00000008081db981 */ /* 0x0000a2000c1e1900 */
[----:B---3--:R-:W-:-:S05]  /*03c0*/  @!P2 IMAD.WIDE.U32 R10, R17, 0x4, R10 ;  /* 0x00000004110aa825 */ /* 0x008fca00078e000a */
[----:B------:R1:W3:Y:S01]  /*03d0*/  @!P2 LDG.E R21, desc[UR8][R10.64] ;  /* 0x000000080a15a981 */ /* 0x0002e2000c1e1900 */
[C---:B------:R-:W-:Y:S01]  /*03e0*/  VIADD R17, R7.reuse, 0x20 ;  /* 0x0000002007117836 */ /* 0x040fe20000000000 */
[C---:B------:R-:W-:Y:S01]  /*03f0*/  ISETP.GE.U32.AND P1, PT, R7.reuse, R2, PT ;  /* 0x000000020700720c */ /* 0x040fe20003f26070 */
[----:B------:R-:W-:-:S03]  /*0400*/  VIADD R19, R7, 0x80 ;  /* 0x0000008007137836 */ /* 0x000fc60000000000 */
[----:B------:R-:W-:Y:S01]  /*0410*/  ISETP.GE.U32.AND P6, PT, R17, R2, PT ;  /* 0x000000021100720c */ /* 0x000fe20003fc6070 */
[C---:B------:R-:W-:Y:S02]  /*0420*/  VIADD R17, R7.reuse, 0x60 ;  /* 0x0000006007117836 */ /* 0x040fe40000000000 */
[C---:B0-----:R-:W-:Y:S01]  /*0430*/  VIADD R9, R7.reuse, 0xa0 ;  /* 0x000000a007097836 */ /* 0x041fe20000000000 */
[----:B-1----:R-:W-:-:S05]  /*0440*/  IADD3 R11, PT, PT, R7, 0x100, RZ ;  /* 0x00000100070b7810 */ /* 0x002fca0007ffe0ff */
[----:B------:R-:W-:Y:S01]  /*0450*/  @!P1 VIADD R27, R25, 0x40 ;  /* 0x00000040191b9836 */ /* 0x000fe20000000000 */
[----:B----4-:R0:W-:Y:S01]  /*0460*/  @!P5 STS [R24+0x100], R13 ;  /* 0x0001000d1800d388 */ /* 0x0101e20000000800 */
[-C--:B------:R-:W-:Y:S02]  /*0470*/  ISETP.GE.U32.AND P5, PT, R19, R2.reuse, PT ;  /* 0x000000021300720c */ /* 0x080fe40003fa6070 */
[----:B------:R-:W1:Y:S01]  /*0480*/  @!P1 LDC.64 R18, c[0x0][0x380] ;  /* 0x0000e000ff129b82 */ /* 0x000e620000000a00 */
[----:B-----5:R4:W-:Y:S01]  /*0490*/  @!P4 STS [R24+0x300], R15 ;  /* 0x0003000f1800c388 */ /* 0x0209e20000000800 */
[----:B------:R-:W-:-:S03]  /*04a0*/  ISETP.GE.U32.AND P4, PT, R17, R2, PT ;  /* 0x000000021100720c */ /* 0x000fc60003f86070 */
[----:B--2---:R-:W-:Y:S01]  /*04b0*/  @!P3 STS [R24+0x500], R29 ;  /* 0x0005001d1800b388 */ /* 0x004fe20000000800 */
[-C--:B------:R-:W-:Y:S02]  /*04c0*/  ISETP.GE.U32.AND P3, PT, R9, R2.reuse, PT ;  /* 0x000000020900720c */ /* 0x080fe40003f66070 */
[----:B------:R-:W2:Y:S01]  /*04d0*/  @!P6 LDC.64 R8, c[0x0][0x380] ;  /* 0x0000e000ff08eb82 */ /* 0x000ea20000000a00 */
[----:B---3--:R3:W-:Y:S01]  /*04e0*/  @!P2 STS [R24+-0x80], R21 ;  /* 0xffff80151800a388 */ /* 0x0087e20000000800 */
[----:B------:R-:W-:-:S06]  /*04f0*/  ISETP.GE.U32.AND P2, PT, R11, R2, PT ;  /* 0x000000020b00720c */ /* 0x000fcc0003f46070 */
[----:B0-----:R-:W0:Y:S08]  /*0500*/  @!P4 LDC.64 R12, c[0x0][0x380] ;  /* 0x0000e000ff0ccb82 */ /* 0x001e300000000a00 */
[----:B------:R-:W5:Y:S08]  /*0510*/  @!P5 LDC.64 R10, c[0x0][0x380] ;  /* 0x0000e000ff0adb82 */ /* 0x000f700000000a00 */
[----:B----4-:R-:W4:Y:S08]  /*0520*/  @!P3 LDC.64 R14, c[0x0][0x380] ;  /* 0x0000e000ff0ebb82 */ /* 0x010f300000000a00 */
[----:B------:R-:W4:Y:S01]  /*0530*/  @!P2 LDC.64 R16, c[0x0][0x380] ;  /* 0x0000e000ff10ab82 */ /* 0x000f220000000a00 */
[----:B-1----:R-:W-:-:S04]  /*0540*/  @!P1 IMAD.WIDE.U32 R18, R27, 0x4, R18 ;  /* 0x000000041b129825 */ /* 0x002fc800078e0012 */
[C---:B------:R-:W-:Y:S02]  /*0550*/  @!P6 VIADD R27, R25.reuse, 0x60 ;  /* 0x00000060191be836 */ /* 0x040fe40000000000 */
[----:B------:R-:W4:Y:S01]  /*0560*/  @!P1 LDG.E R19, desc[UR8][R18.64] ;  /* 0x0000000812139981 */ /* 0x000f22000c1e1900 */
[C---:B---3--:R-:W-:Y:S02]  /*0570*/  @!P4 VIADD R21, R25.reuse, 0xa0 ;  /* 0x000000a01915c836 */ /* 0x048fe40000000000 */
[----:B------:R-:W-:Y:S02]  /*0580*/  @!P5 VIADD R29, R25, 0xc0 ;  /* 0x000000c0191dd836 */ /* 0x000fe40000000000 */
[----:B--2---:R-:W-:Y:S01]  /*0590*/  @!P6 IMAD.WIDE.U32 R8, R27, 0x4, R8 ;  /* 0x000000041b08e825 */ /* 0x004fe200078e0008 */
[----:B------:R-:W-:-:S03]  /*05a0*/  @!P3 IADD3 R27, PT, PT, R25, 0xe0, RZ ;  /* 0x000000e0191bb810 */ /* 0x000fc60007ffe0ff */
[----:B0-----:R-:W-:Y:S02]  /*05b0*/  @!P4 IMAD.WIDE.U32 R12, R21, 0x4, R12 ;  /* 0x00000004150cc825 */ /* 0x001fe400078e000c */
[----:B------:R-:W2:Y:S02]  /*05c0*/  @!P6 LDG.E R9, desc[UR8][R8.64] ;  /* 0x000000080809e981 */ /* 0x000ea4000c1e1900 */
[----:B-----5:R-:W-:Y:S02]  /*05d0*/  @!P5 IMAD.WIDE.U32 R10, R29, 0x4, R10 ;  /* 0x000000041d0ad825 */ /* 0x020fe400078e000a */
[----:B------:R0:W3:Y:S02]  /*05e0*/  @!P4 LDG.E R21, desc[UR8][R12.64] ;  /* 0x000000080c15c981 */ /* 0x0000e4000c1e1900 */
[----:B------:R-:W-:Y:S02]  /*05f0*/  @!P2 VIADD R29, R25, 0x140 ;  /* 0x00000140191da836 */ /* 0x000fe40000000000 */
[----:B----4-:R-:W-:Y:S01]  /*0600*/  @!P3 IMAD.WIDE.U32 R14, R27, 0x4, R14 ;  /* 0x000000041b0eb825 */ /* 0x010fe200078e000e */
[----:B------:R-:W4:Y:S03]  /*0610*/  @!P5 LDG.E R11, desc[UR8][R10.64] ;  /* 0x000000080a0bd981 */ /* 0x000f26000c1e1900 */
[----:B------:R-:W-:Y:S01]  /*0620*/  @!P2 IMAD.WIDE.U32 R16, R29, 0x4, R16 ;  /* 0x000000041d10a825 */ /* 0x000fe200078e0010 */
[----:B------:R1:W5:Y:S04]  /*0630*/  @!P3 LDG.E R27, desc[UR8][R14.64] ;  /* 0x000000080e1bb981 */ /* 0x000368000c1e1900 */
[----:B------:R3:W5:Y:S01]  /*0640*/  @!P2 LDG.E R20, desc[UR8][R16.64] ;  /* 0x000000081014a981 */ /* 0x000762000c1e1900 */
[C---:B------:R-:W-:Y:S01]  /*0650*/  VIADD R29, R7.reuse, 0xe0 ;  /* 0x000000e0071d7836 */ /* 0x040fe20000000000 */
[C---:B0-----:R-:W-:Y:S01]  /*0660*/  IADD3 R13, PT, PT, R7.reuse, 0x160, RZ ;  /* 0x00000160070d7810 */ /* 0x041fe20007ffe0ff */
[----:B------:R-:W-:-:S02]  /*0670*/  VIADD R8, R7, 0x120 ;  /* 0x0000012007087836 */ /* 0x000fc40000000000 */
[----:B-1----:R-:W-:Y:S01]  /*0680*/  VIADD R15, R7, 0x1a0 ;  /* 0x000001a0070f7836 */ /* 0x002fe20000000000 */
[----:B------:R-:W-:Y:S01]  /*0690*/  @!P1 STS [R24], R19 ;  /* 0x0000001318009388 */ /* 0x000fe20000000800 */
[-C--:B------:R-:W-:Y:S01]  /*06a0*/  ISETP.GE.U32.AND P1, PT, R29, R2.reuse, PT ;  /* 0x000000021d00720c */ /* 0x080fe20003f26070 */
[----:B------:R-:W-:Y:S02]  /*06b0*/  VIADD R29, R7, 0x180 ;  /* 0x00000180071d7836 */ /* 0x000fe40000000000 */
[----:B--2---:R-:W-:Y:S04]  /*06c0*/  @!P6 STS [R24+0x80], R9 ;  /* 0x000080091800e388 */ /* 0x004fe80000000800 */
[----:B---3--:R0:W-:Y:S01]  /*06d0*/  @!P4 STS [R24+0x180], R21 ;  /* 0x000180151800c388 */ /* 0x0081e20000000800 */
[----:B------:R-:W-:Y:S01]  /*06e0*/  ISETP.GE.U32.AND P4, PT, R13, R2, PT ;  /* 0x000000020d00720c */ /* 0x000fe20003f86070 */
[----:B------:R-:W-:-:S04]  /*06f0*/  VIADD R13, R7, 0xffffffc0 ;  /* 0xffffffc0070d7836 */ /* 0x000fc80000000000 */
[----:B------:R-:W1:Y:S01]  /*0700*/  @!P1 LDC.64 R16, c[0x0][0x380] ;  /* 0x0000e000ff109b82 */ /* 0x000e620000000a00 */
[-C--:B------:R-:W-:Y:S01]  /*0710*/  ISETP.GE.U32.AND P6, PT, R8, R2.reuse, PT ;  /* 0x000000020800720c */ /* 0x080fe20003fc6070 */
[----:B----4-:R2:W-:Y:S01]  /*0720*/  @!P5 STS [R24+0x200], R11 ;  /* 0x0002000b1800d388 */ /* 0x0105e20000000800 */
[----:B------:R-:W-:-:S03]  /*0730*/  ISETP.GE.U32.AND P5, PT, R29, R2, PT ;  /* 0x000000021d00720c */ /* 0x000fc60003fa6070 */
[----:B-----5:R-:W-:Y:S01]  /*0740*/  @!P3 STS [R24+0x280], R27 ;  /* 0x0002801b1800b388 */ /* 0x020fe20000000800 */
[----:B------:R-:W-:-:S03]  /*0750*/  ISETP.GE.U32.AND P3, PT, R15, R2, PT ;  /* 0x000000020f00720c */ /* 0x000fc60003f66070 */
[----:B------:R3:W-:Y:S01]  /*0760*/  @!P2 STS [R24+0x400], R20 ;  /* 0x000400141800a388 */ /* 0x0007e20000000800 */
[----:B------:R-:W-:Y:S02]  /*0770*/  ISETP.GE.U32.AND P2, PT, R13, R2, PT ;  /* 0x000000020d00720c */ /* 0x000fe40003f46070 */
[----:B------:R-:W4:Y:S01]  /*0780*/  @!P4 LDC.64 R12, c[0x0][0x380] ;  /* 0x0000e000ff0ccb82 */ /* 0x000f220000000a00 */
[----:B0-----:R-:W-:-:S07]  /*0790*/  @!P1 VIADD R21, R25, 0x120 ;  /* 0x0000012019159836 */ /* 0x001fce0000000000 */
[----:B------:R-:W0:Y:S08]  /*07a0*/  @!P6 LDC.64 R8, c[0x0][0x380] ;  /* 0x0000e000ff08eb82 */ /* 0x000e300000000a00 */
[----:B--2---:R-:W2:Y:S08]  /*07b0*/  @!P5 LDC.64 R10, c[0x0][0x380] ;  /* 0x0000e000ff0adb82 */ /* 0x004eb00000000a00 */
[----:B------:R-:W5:Y:S08]  /*07c0*/  @!P3 LDC.64 R14, c[0x0][0x380] ;  /* 0x0000e000ff0ebb82 */ /* 0x000f700000000a00 */
[----:B------:R-:W5:Y:S01]  /*07d0*/  @!P2 LDC.64 R18, c[0x0][0x380] ;  /* 0x0000e000ff12ab82 */ /* 0x000f620000000a00 */
[----:B-1----:R-:W-:Y:S01]  /*07e0*/  @!P1 IMAD.WIDE.U32 R16, R21, 0x4, R16 ;  /* 0x0000000415109825 */ /* 0x002fe200078e0010 */
[----:B---3--:R-:W-:-:S05]  /*07f0*/  @!P5 IADD3 R20, PT, PT, R25, 0x1c0, RZ ;  /* 0x000001c01914d810 */ /* 0x008fca0007ffe0ff */
[----:B------:R-:W3:Y:S01]  /*0800*/  @!P1 LDG.E R17, desc[UR8][R16.64] ;  /* 0x0000000810119981 */ /* 0x000ee2000c1e1900 */
[C---:B------:R-:W-:Y:S02]  /*0810*/  @!P6 VIADD R27, R25.reuse, 0x160 ;  /* 0x00000160191be836 */ /* 0x040fe40000000000 */
[C---:B------:R-:W-:Y:S02]  /*0820*/  @!P4 VIADD R29, R25.reuse, 0x1a0 ;  /* 0x000001a0191dc836 */ /* 0x040fe40000000000 */
[----:B------:R-:W-:Y:S02]  /*0830*/  @!P3 VIADD R21, R25, 0x1e0 ;  /* 0x000001e01915b836 */ /* 0x000fe40000000000 */
[----:B0-----:R-:W-:-:S04]  /*0840*/  @!P6 IMAD.WIDE.U32 R8, R27, 0x4, R8 ;  /* 0x000000041b08e825 */ /* 0x001fc800078e0008 */
[----:B--2---:R-:W-:Y:S02]  /*0850*/  @!P5 IMAD.WIDE.U32 R10, R20, 0x4, R10 ;  /* 0x00000004140ad825 */ /* 0x004fe400078e000a */
[----:B------:R-:W2:Y:S02]  /*0860*/  @!P6 LDG.E R9, desc[UR8][R8.64] ;  /* 0x000000080809e981 */ /* 0x000ea4000c1e1900 */
[----:B----4-:R-:W-:Y:S02]  /*0870*/  @!P4 IMAD.WIDE.U32 R12, R29, 0x4, R12 ;  /* 0x000000041d0cc825 */ /* 0x010fe400078e000c */
[----:B------:R-:W4:Y:S02]  /*0880*/  @!P5 LDG.E R11, desc[UR8][R10.64] ;  /* 0x000000080a0bd981 */ /* 0x000f24000c1e1900 */
[----:B-----5:R-:W-:Y:S02]  /*0890*/  @!P3 IMAD.WIDE.U32 R14, R21, 0x4, R14 ;  /* 0x00000004150eb825 */ /* 0x020fe400078e000e */
[----:B------:R-:W5:Y:S02]  /*08a0*/  @!P4 LDG.E R13, desc[UR8][R12.64] ;  /* 0x000000080c0dc981 */ /* 0x000f64000c1e1900 */
[----:B------:R-:W-:-:S02]  /*08b0*/  @!P2 IMAD.WIDE.U32 R18, R25, 0x4, R18 ;  /* 0x000000041912a825 */ /* 0x000fc400078e0012 */
[----:B------:R-:W5:Y:S04]  /*08c0*/  @!P3 LDG.E R15, desc[UR8][R14.64] ;  /* 0x000000080e0fb981 */ /* 0x000f68000c1e1900 */
[----:B------:R-:W5:Y:S01]  /*08d0*/  @!P2 LDG.E R19, desc[UR8][R18.64] ;  /* 0x000000081213a981 */ /* 0x000f62000c1e1900 */
[----:B------:R-:W-:Y:S01]  /*08e0*/  VIADD R23, R23, 0x10 ;  /* 0x0000001017177836 */ /* 0x000fe20000000000 */
[----:B------:R-:W-:Y:S01]  /*08f0*/  IADD3 R25, PT, PT, R25, 0x200, RZ ;  /* 0x0000020019197810 */ /* 0x000fe20007ffe0ff */
[----:B------:R-:W-:Y:S01]  /*0900*/  VIADD R7, R7, 0x200 ;  /* 0x0000020007077836 */ /* 0x000fe20000000000 */
[----:B---3--:R-:W-:Y:S02]  /*0910*/  @!P1 STS [R24+0x380], R17 ;  /* 0x0003801118009388 */ /* 0x008fe40000000800 */
[----:B------:R-:W-:-:S02]  /*0920*/  ISETP.GE.AND P1, PT, R23, -0xc, PT ;  /* 0xfffffff41700780c */ /* 0x000fc40003f26270 */
[----:B--2---:R-:W-:Y:S04]  /*0930*/  @!P6 STS [R24+0x480], R9 ;  /* 0x000480091800e388 */ /* 0x004fe80000000800 */
[----:B----4-:R-:W-:Y:S04]  /*0940*/  @!P5 STS [R24+0x600], R11 ;  /* 0x0006000b1800d388 */ /* 0x010fe80000000800 */
[----:B-----5:R-:W-:Y:S04]  /*0950*/  @!P4 STS [R24+0x580], R13 ;  /* 0x0005800d1800c388 */ /* 0x020fe80000000800 */
[----:B------:R-:W-:Y:S04]  /*0960*/  @!P3 STS [R24+0x680], R15 ;  /* 0x0006800f1800b388 */ /* 0x000fe80000000800 */
[----:B------:R0:W-:Y:S02]  /*0970*/  @!P2 STS [R24+-0x100], R19 ;  /* 0xffff00131800a388 */ /* 0x0001e40000000800 */
[----:B0-----:R-:W-:Y:S01]  /*0980*/  VIADD R24, R24, 0x800 ;  /* 0x0000080018187836 */ /* 0x001fe20000000000 */
[----:B------:R-:W-:Y:S06]  /*0990*/  @!P1 BRA `(.L_x_60) ;  /* 0xfffffff800309947 */ /* 0x000fec000383ffff */
.L_x_59:
[----:B------:R-:W-:-:S05]  /*09a0*/  IMAD.MOV R8, RZ, RZ, -R23 ;  /* 0x000000ffff087224 */ /* 0x000fca00078e0a17 */
        /* <DEDUP_REMOVED lines=12> */
[----:B------:R-:W-:Y:S01]  /*0a70*/  VIADD R11, R7, 0xffffffc0 ;  /* 0xffffffc0070b7836 */ /* 0x000fe20000000000 */
[----:B------:R-:W-:Y:S01]  /*0a80*/  ISETP.GE.U32.AND P2, PT, R13, R2, PT ;  /* 0x000000020d00720c */ /* 0x000fe20003f46070 */
[----:B------:R-:W-:-:S03]  /*0a90*/  VIADD R7, R7, 0x80 ;  /* 0x0000008007077836 */ /* 0x000fc60000000000 */
[----:B------:R-:W-:Y:S01]  /*0aa0*/  ISETP.GE.U32.AND P1, PT, R11, R2, PT ;  /* 0x000000020b00720c */ /* 0x000fe20003f26070 */
[----:B------:R-:W-:-:S04]  /*0ab0*/  VIADD R11, R7, 0xffffffe0 ;  /* 0xffffffe0070b7836 */ /* 0x000fc80000000000 */
[----:B0-----:R-:W0:Y:S01]  /*0ac0*/  @!P3 LDC.64 R8, c[0x0][0x380] ;  /* 0x0000e000ff08bb82 */ /* 0x001e220000000a00 */
[----:B------:R-:W-:Y:S01]  /*0ad0*/  ISETP.GE.U32.AND P0, PT, R11, R2, PT ;  /* 0x000000020b00720c */ /* 0x000fe20003f06070 */
[----:B------:R-:W-:Y:S01]  /*0ae0*/  @!P4 VIADD R27, R25, 0x20 ;  /* 0x00000020191bc836 */ /* 0x000fe20000000000 */
[----:B------:R-:W-:-:S04]  /*0af0*/  IADD3 R11, PT, PT, R7, 0x20, RZ ;  /* 0x00000020070b7810 */ /* 0x000fc80007ffe0ff */
[----:B------:R-:W-:Y:S01]  /*0b00*/  ISETP.GE.U32.AND P6, PT, R11, R2, PT ;  /* 0x000000020b00720c */ /* 0x000fe20003fc6070 */
[----:B------:R-:W1:Y:S08]  /*0b10*/  @!P4 LDC.64 R20, c[0x0][0x380] ;  /* 0x0000e000ff14cb82 */ /* 0x000e700000000a00 */
[----:B------:R-:W3:Y:S08]  /*0b20*/  @!P2 LDC.64 R10, c[0x0][0x380] ;  /* 0x0000e000ff0aab82 */ /* 0x000ef00000000a00 */
[----:B------:R-:W4:Y:S08]  /*0b30*/  @!P1 LDC.64 R12, c[0x0][0x380] ;  /* 0x0000e000ff0c9b82 */ /* 0x000f300000000a00 */
[----:B------:R-:W5:Y:S01]  /*0b40*/  @!P6 LDC.64 R14, c[0x0][0x380] ;  /* 0x0000e000ff0eeb82 */ /* 0x000f620000000a00 */
[----:B-1----:R-:W-:-:S04]  /*0b50*/  @!P4 IMAD.WIDE.U32 R20, R27, 0x4, R20 ;  /* 0x000000041b14c825 */ /* 0x002fc800078e0014 */
[----:B------:R-:W-:Y:S02]  /*0b60*/  @!P3 VIADD R27, R25, 0x40 ;  /* 0x00000040191bb836 */ /* 0x000fe40000000000 */
[----:B------:R-:W5:Y:S01]  /*0b70*/  @!P4 LDG.E R21, desc[UR8][R20.64] ;  /* 0x000000081415c981 */ /* 0x000f62000c1e1900 */
[----:B------:R-:W1:Y:S01]  /*0b80*/  @!P0 LDC.64 R18, c[0x0][0x380] ;  /* 0x0000e000ff128b82 */ /* 0x000e620000000a00 */
[----:B0-----:R-:W-:-:S04]  /*0b90*/  @!P3 IMAD.WIDE.U32 R8, R27, 0x4, R8 ;  /* 0x000000041b08b825 */ /* 0x001fc800078e0008 */
[----:B------:R-:W-:Y:S02]  /*0ba0*/  @!P2 VIADD R27, R25, 0x60 ;  /* 0x00000060191ba836 */ /* 0x000fe40000000000 */
[----:B------:R-:W5:Y:S02]  /*0bb0*/  @!P3 LDG.E R9, desc[UR8][R8.64] ;  /* 0x000000080809b981 */ /* 0x000f64000c1e1900 */
[----:B---3--:R-:W-:-:S04]  /*0bc0*/  @!P2 IMAD.WIDE.U32 R10, R27, 0x4, R10 ;  /* 0x000000041b0aa825 */ /* 0x008fc800078e000a */
[----:B----4-:R-:W-:Y:S02]  /*0bd0*/  @!P1 IMAD.WIDE.U32 R12, R25, 0x4, R12 ;  /* 0x00000004190c9825 */ /* 0x010fe400078e000c */
[----:B------:R-:W3:Y:S04]  /*0be0*/  @!P2 LDG.E R11, desc[UR8][R10.64] ;  /* 0x000000080a0ba981 */ /* 0x000ee8000c1e1900 */
[----:B------:R-:W4:Y:S01]  /*0bf0*/  @!P1 LDG.E R13, desc[UR8][R12.64] ;  /* 0x000000080c0d9981 */ /* 0x000f22000c1e1900 */
[----:B------:R-:W-:-:S04]  /*0c00*/  @!P0 VIADD R25, R22, 0x20 ;  /* 0x0000002016198836 */ /* 0x000fc80000000000 */
[----:B-1----:R-:W-:-:S06]  /*0c10*/  @!P0 IMAD.WIDE.U32 R18, R25, 0x4, R18 ;  /* 0x0000000419128825 */ /* 0x002fcc00078e0012 */
[----:B------:R-:W4:Y:S04]  /*0c20*/  @!P0 LDG.E R18, desc[UR8][R18.64] ;  /* 0x0000000812128981 */ /* 0x000f28000c1e1900 */
[----:B--2---:R0:W-:Y:S01]  /*0c30*/  @!P5 STS [R24+0x100], R29 ;  /* 0x0001001d1800d388 */ /* 0x0041e20000000800 */
[----:B------:R-:W-:-:S13]  /*0c40*/  ISETP.GE.U32.AND P5, PT, R7, R2, PT ;  /* 0x000000020700720c */ /* 0x000fda0003fa6070 */
[----:B------:R-:W1:Y:S01]  /*0c50*/  @!P5 LDC.64 R16, c[0x0][0x380] ;  /* 0x0000e000ff10db82 */ /* 0x000e620000000a00 */
[C---:B------:R-:W-:Y:S01]  /*0c60*/  @!P5 IADD3 R27, PT, PT, R22.reuse, 0x40, RZ ;  /* 0x00000040161bd810 */ /* 0x040fe20007ffe0ff */
[----:B0-----:R-:W-:-:S04]  /*0c70*/  @!P6 VIADD R29, R22, 0x60 ;  /* 0x00000060161de836 */ /* 0x001fc80000000000 */
[----:B-----5:R-:W-:-:S06]  /*0c80*/  @!P6 IMAD.WIDE.U32 R14, R29, 0x4, R14 ;  /* 0x000000041d0ee825 */ /* 0x020fcc00078e000e */
[----:B------:R-:W2:Y:S01]  /*0c90*/  @!P6 LDG.E R14, desc[UR8][R14.64] ;  /* 0x000000080e0ee981 */ /* 0x000ea2000c1e1900 */
[----:B-1----:R-:W-:-:S06]  /*0ca0*/  @!P5 IMAD.WIDE.U32 R16, R27, 0x4, R16 ;  /* 0x000000041b10d825 */ /* 0x002fcc00078e0010 */
[----:B------:R-:W5:Y:S01]  /*0cb0*/  @!P5 LDG.E R16, desc[UR8][R16.64] ;  /* 0x000000081010d981 */ /* 0x000f62000c1e1900 */
[----:B------:R-:W-:-:S03]  /*0cc0*/  VIADD R27, R24, 0x200 ;  /* 0x00000200181b7836 */ /* 0x000fc60000000000 */
[----:B------:R-:W-:Y:S04]  /*0cd0*/  @!P4 STS [R24+-0x80], R21 ;  /* 0xffff80151800c388 */ /* 0x000fe80000000800 */
[----:B------:R-:W-:Y:S04]  /*0ce0*/  @!P3 STS [R24], R9 ;  /* 0x000000091800b388 */ /* 0x000fe80000000800 */
[----:B---3--:R-:W-:Y:S04]  /*0cf0*/  @!P2 STS [R24+0x80], R11 ;  /* 0x0000800b1800a388 */ /* 0x008fe80000000800 */
[----:B----4-:R0:W-:Y:S01]  /*0d00*/  @!P1 STS [R24+-0x100], R13 ;  /* 0xffff000d18009388 */ /* 0x0101e20000000800 */
[----:B------:R-:W-:Y:S01]  /*0d10*/  VIADD R23, R23, 0x4 ;  /* 0x0000000417177836 */ /* 0x000fe20000000000 */
[----:B------:R-:W-:Y:S01]  /*0d20*/  IADD3 R7, PT, PT, R7, 0x80, RZ ;  /* 0x0000008007077810 */ /* 0x000fe20007ffe0ff */
[----:B------:R-:W-:-:S02]  /*0d30*/  VIADD R25, R22, 0x80 ;  /* 0x0000008016197836 */ /* 0x000fc40000000000 */
[----:B------:R-:W-:Y:S02]  /*0d40*/  VIADD R23, R23, 0x4 ;  /* 0x0000000417177836 */ /* 0x000fe40000000000 */
[----:B0-----:R-:W-:Y:S01]  /*0d50*/  VIADD R24, R27, 0x200 ;  /* 0x000002001b187836 */ /* 0x001fe20000000000 */
[----:B------:R0:W-:Y:S01]  /*0d60*/  @!P0 STS [R27+-0x80], R18 ;  /* 0xffff80121b008388 */ /* 0x0001e20000000800 */
[----:B------:R-:W-:-:S03]  /*0d70*/  PLOP3.LUT P0, PT, PT, PT, PT, 0x8, 0x80 ;  /* 0x000000000080781c */ /* 0x000fc60003f0e170 */
[----:B--2---:R0:W-:Y:S04]  /*0d80*/  @!P6 STS [R27+0x80], R14 ;  /* 0x0000800e1b00e388 */ /* 0x0041e80000000800 */
[----:B-----5:R0:W-:Y:S06]  /*0d90*/  @!P5 STS [R27], R16 ;  /* 0x000000101b00d388 */ /* 0x0201ec0000000800 */
.L_x_61:
[----:B------:R-:W-:-:S13]  /*0da0*/  ISETP.NE.OR P0, PT, R23, RZ, P0 ;  /* 0x000000ff1700720c */ /* 0x000fda0000705670 */
[----:B------:R-:W-:Y:S05]  /*0db0*/  @!P0 BRA `(.L_x_57) ;  /* 0x0000000000808947 */ /* 0x000fea0003800000 */
.L_x_58:
[C---:B------:R-:W-:Y:S01]  /*0dc0*/  IADD3 R9, PT, PT, R7.reuse, -0x40, RZ ;  /* 0xffffffc007097810 */ /* 0x040fe20007ffe0ff */
[C---:B------:R-:W-:Y:S01]  /*0dd0*/  VIADD R11, R7.reuse, 0xffffffe0 ;  /* 0xffffffe0070b7836 */ /* 0x040fe20000000000 */
[CC--:B------:R-:W-:Y:S01]  /*0de0*/  ISETP.GE.U32.AND P2, PT, R7.reuse, R2.reuse, PT ;  /* 0x000000020700720c */ /* 0x0c0fe20003f46070 */
[----:B------:R-:W-:Y:S01]  /*0df0*/  VIADD R13, R7, 0x20 ;  /* 0x00000020070d7836 */ /* 0x000fe20000000000 */
[-C--:B------:R-:W-:Y:S02]  /*0e00*/  ISETP.GE.U32.AND P0, PT, R9, R2.reuse, PT ;  /* 0x000000020900720c */ /* 0x080fe40003f06070 */
[-C--:B------:R-:W-:Y:S02]  /*0e10*/  ISETP.GE.U32.AND P1, PT, R11, R2.reuse, PT ;  /* 0x000000020b00720c */ /* 0x080fe40003f26070 */
[----:B------:R-:W-:-:S07]  /*0e20*/  ISETP.GE.U32.AND P3, PT, R13, R2, PT ;  /* 0x000000020d00720c */ /* 0x000fce0003f66070 */
[----:B------:R-:W1:Y:S01]  /*0e30*/  @!P2 LDC.64 R12, c[0x0][0x380] ;  /* 0x0000e000ff0cab82 */ /* 0x000e620000000a00 */
[----:B------:R-:W-:-:S03]  /*0e40*/  @!P2 VIADD R19, R25, 0x40 ;  /* 0x000000401913a836 */ /* 0x000fc60000000000 */
[C---:B------:R-:W-:Y:S02]  /*0e50*/  @!P1 VIADD R17, R25.reuse, 0x20 ;  /* 0x0000002019119836 */ /* 0x040fe40000000000 */
[----:B------:R-:W-:Y:S02]  /*0e60*/  @!P3 VIADD R21, R25, 0x60 ;  /* 0x000000601915b836 */ /* 0x000fe40000000000 */
[----:B------:R-:W2:Y:S08]  /*0e70*/  @!P0 LDC.64 R10, c[0x0][0x380] ;  /* 0x0000e000ff0a8b82 */ /* 0x000eb00000000a00 */
[----:B0-----:R-:W0:Y:S08]  /*0e80*/  @!P1 LDC.64 R14, c[0x0][0x380] ;  /* 0x0000e000ff0e9b82 */ /* 0x001e300000000a00 */
[----:B------:R-:W3:Y:S01]  /*0e90*/  @!P3 LDC.64 R8, c[0x0][0x380] ;  /* 0x0000e000ff08bb82 */ /* 0x000ee20000000a00 */
[----:B-1----:R-:W-:-:S06]  /*0ea0*/  @!P2 IMAD.WIDE.U32 R12, R19, 0x4, R12 ;  /* 0x00000004130ca825 */ /* 0x002fcc00078e000c */
[----:B------:R-:W4:Y:S01]  /*0eb0*/  @!P2 LDG.E R13, desc[UR8][R12.64] ;  /* 0x000000080c0da981 */ /* 0x000f22000c1e1900 */
[----:B--2---:R-:W-:-:S06]  /*0ec0*/  @!P0 IMAD.WIDE.U32 R10, R25, 0x4, R10 ;  /* 0x00000004190a8825 */ /* 0x004fcc00078e000a */
[----:B------:R-:W2:Y:S01]  /*0ed0*/  @!P0 LDG.E R11, desc[UR8][R10.64] ;  /* 0x000000080a0b8981 */ /* 0x000ea2000c1e1900 */
[----:B0-----:R-:W-:-:S06]  /*0ee0*/  @!P1 IMAD.WIDE.U32 R14, R17, 0x4, R14 ;  /* 0x00000004110e9825 */ /* 0x001fcc00078e000e */
[----:B------:R-:W5:Y:S01]  /*0ef0*/  @!P1 LDG.E R15, desc[UR8][R14.64] ;  /* 0x000000080e0f9981 */ /* 0x000f62000c1e1900 */
[----:B---3--:R-:W-:-:S06]  /*0f00*/  @!P3 IMAD.WIDE.U32 R8, R21, 0x4, R8 ;  /* 0x000000041508b825 */ /* 0x008fcc00078e0008 */
[----:B------:R-:W3:Y:S01]  /*0f10*/  @!P3 LDG.E R9, desc[UR8][R8.64] ;  /* 0x000000080809b981 */ /* 0x000ee2000c1e1900 */
[----:B------:R-:W-:Y:S01]  /*0f20*/  IADD3 R23, PT, PT, R23, 0x4, RZ ;  /* 0x0000000417177810 */ /* 0x000fe20007ffe0ff */
[----:B------:R-:W-:Y:S02]  /*0f30*/  VIADD R7, R7, 0x80 ;  /* 0x0000008007077836 */ /* 0x000fe40000000000 */
[----:B------:R-:W-:Y:S01]  /*0f40*/  VIADD R25, R25, 0x80 ;  /* 0x0000008019197836 */ /* 0x000fe20000000000 */
[----:B--2---:R-:W-:Y:S01]  /*0f50*/  @!P0 STS [R24+-0x100], R11 ;  /* 0xffff000b18008388 */ /* 0x004fe20000000800 */
[----:B------:R-:W-:-:S03]  /*0f60*/  ISETP.NE.AND P0, PT, R23, RZ, PT ;  /* 0x000000ff1700720c */ /* 0x000fc60003f05270 */
[----:B----4-:R-:W-:Y:S04]  /*0f70*/  @!P2 STS [R24], R13 ;  /* 0x0000000d1800a388 */ /* 0x010fe80000000800 */
[----:B-----5:R-:W-:Y:S04]  /*0f80*/  @!P1 STS [R24+-0x80], R15 ;  /* 0xffff800f18009388 */ /* 0x020fe80000000800 */
[----:B---3--:R0:W-:Y:S02]  /*0f90*/  @!P3 STS [R24+0x80], R9 ;  /* 0x000080091800b388 */ /* 0x0081e40000000800 */
[----:B0-----:R-:W-:Y:S01]  /*0fa0*/  VIADD R24, R24, 0x200 ;  /* 0x0000020018187836 */ /* 0x001fe20000000000 */
[----:B------:R-:W-:Y:S06]  /*0fb0*/  @P0 BRA `(.L_x_58) ;  /* 0xfffffffc00800947 */ /* 0x000fec000383ffff */
.L_x_57:
[----:B------:R-:W-:-:S13]  /*0fc0*/  ISETP.NE.AND P0, PT, R5, RZ, PT ;  /* 0x000000ff0500720c */ /* 0x000fda0003f05270 */
[----:B------:R-:W-:Y:S05]  /*0fd0*/  @!P0 BRA `(.L_x_56) ;  /* 0x00000000004c8947 */ /* 0x000fea0003800000 */
[----:B------:R-:W1:Y:S01]  /*0fe0*/  S2UR UR5, SR_CgaCtaId ;  /* 0x00000000000579c3 */ /* 0x000e620000008800 */
[----:B------:R-:W-:Y:S01]  /*0ff0*/  UMOV UR4, 0x400 ;  /* 0x0000040000047882 */ /* 0x000fe20000000000 */
[----:B0-----:R-:W-:Y:S01]  /*1000*/  LEA R3, R6, R3, 0x5 ;  /* 0x0000000306037211 */ /* 0x001fe200078e28ff */
[----:B------:R-:W-:Y:S01]  /*1010*/  UIADD3 UR4, UPT, UPT, UR4, 0x100, URZ ;  /* 0x0000010004047890 */ /* 0x000fe2000fffe0ff */
[----:B------:R-:W-:-:S03]  /*1020*/  IMAD.MOV R8, RZ, RZ, -R5 ;  /* 0x000000ffff087224 */ /* 0x000fc600078e0a05 */
[----:B------:R-:W-:Y:S01]  /*1030*/  IMAD.IADD R7, R4, 0x1, R3 ;  /* 0x0000000104077824 */ /* 0x000fe200078e0203 */
[----:B-1----:R-:W-:-:S06]  /*1040*/  ULEA UR4, UR5, UR4, 0x18 ;  /* 0x0000000405047291 */ /* 0x002fcc000f8ec0ff */
[----:B------:R-:W-:-:S07]  /*1050*/  LEA R6, R3, UR4, 0x2 ;  /* 0x0000000403067c11 */ /* 0x000fce000f8e10ff */
.L_x_62:
        /* <DEDUP_REMOVED lines=11> */
.L_x_56:
        /* <DEDUP_REMOVED lines=10> */
[----:B------:R-:W-:-:S13]  /*11b0*/  ISETP.GE.AND P0, PT, R5, 0x1, PT ;  /* 0x000000010500780c */ /* 0x000fda0003f06270 */
[----:B------:R-:W-:Y:S05]  /*11c0*/  @!P0 BRA `(.L_x_64) ;  /* 0x0000000400ac8947 */ /* 0x000fea0003800000 */
[----:B------:R-:W-:Y:S01]  /*11d0*/  MOV R2, R4 ;  /* 0x0000000400027202 */ /* 0x000fe20000000f00 */
[----:B------:R-:W-:Y:S01]  /*11e0*/  BSSY.RECONVERGENT B1, `(.L_x_65) ;  /* 0x0000030000017945 */ /* 0x000fe20003800200 */
[----:B------:R-:W-:-:S03]  /*11f0*/  HFMA2 R11, -RZ, RZ, 0, 0 ;  /* 0x00000000ff0b7431 */ /* 0x000fc600000001ff */
[----:B------:R-:W-:-:S05]  /*1200*/  VIADD R4, R2, 0x1 ;  /* 0x0000000102047836 */ /* 0x000fca0000000000 */
[----:B------:R-:W-:-:S05]  /*1210*/  VIADDMNMX R5, R5, R2, R4, !PT ;  /* 0x0000000205057246 */ /* 0x000fca0007800104 */
[----:B------:R-:W-:Y:S02]  /*1220*/  IMAD.IADD R4, R5, 0x1, -R2 ;  /* 0x0000000105047824 */ /* 0x000fe400078e0a02 */
[----:B------:R-:W-:-:S03]  /*1230*/  IMAD.IADD R5, R2, 0x1, -R5 ;  /* 0x0000000102057824 */ /* 0x000fc600078e0a05 */
[----:B------:R-:W-:Y:S02]  /*1240*/  LOP3.LUT R22, R4, 0xf, RZ, 0xc0, !PT ;  /* 0x0000000f04167812 */ /* 0x000fe400078ec0ff */
[----:B------:R-:W-:Y:S02]  /*1250*/  ISETP.GT.U32.AND P0, PT, R5, -0x10, PT ;  /* 0xfffffff00500780c */ /* 0x000fe40003f04070 */
[----:B------:R-:W-:-:S11]  /*1260*/  ISETP.NE.AND P1, PT, R22, RZ, PT ;  /* 0x000000ff1600720c */ /* 0x000fd60003f25270 */
[----:B------:R-:W-:Y:S05]  /*1270*/  @P0 BRA `(.L_x_66) ;  /* 0x0000000000980947 */ /* 0x000fea0003800000 */
[----:B------:R-:W0:Y:S01]  /*1280*/  S2UR UR5, SR_CgaCtaId ;  /* 0x00000000000579c3 */ /* 0x000e220000008800 */
[----:B------:R-:W-:Y:S01]  /*1290*/  UMOV UR4, 0x400 ;  /* 0x0000040000047882 */ /* 0x000fe20000000000 */
[----:B------:R-:W-:Y:S01]  /*12a0*/  LOP3.LUT R5, R4, 0xfffffff0, RZ, 0xc0, !PT ;  /* 0xfffffff004057812 */ /* 0x000fe200078ec0ff */
[----:B------:R-:W-:Y:S01]  /*12b0*/  UIADD3 UR4, UPT, UPT, UR4, 0x100, URZ ;  /* 0x0000010004047890 */ /* 0x000fe2000fffe0ff */
[----:B------:R-:W-:-:S03]  /*12c0*/  IMAD.MOV.U32 R11, RZ, RZ, RZ ;  /* 0x000000ffff0b7224 */ /* 0x000fc600078e00ff */
[----:B------:R-:W-:Y:S01]  /*12d0*/  IMAD.MOV R5, RZ, RZ, -R5 ;  /* 0x000000ffff057224 */ /* 0x000fe200078e0a05 */
[----:B0-----:R-:W-:-:S06]  /*12e0*/  ULEA UR4, UR5, UR4, 0x18 ;  /* 0x0000000405047291 */ /* 0x001fcc000f8ec0ff */
[----:B------:R-:W-:-:S05]  /*12f0*/  LEA R6, R2, UR4, 0x2 ;  /* 0x0000000402067c11 */ /* 0x000fca000f8e10ff */
[----:B------:R-:W-:-:S07]  /*1300*/  VIADD R6, R6, 0x20 ;  /* 0x0000002006067836 */ /* 0x000fce0000000000 */
.L_x_67:
[----:B------:R-:W-:Y:S01]  /*1310*/  LDS R12, [R6+-0x20] ;  /* 0xffffe000060c7984 */ /* 0x000fe20000000800 */
[----:B------:R-:W-:Y:S01]  /*1320*/  IADD3 R5, PT, PT, R5, 0x10, RZ ;  /* 0x0000001005057810 */ /* 0x000fe20007ffe0ff */
[----:B------:R-:W-:Y:S02]  /*1330*/  VIADD R2, R2, 0x10 ;  /* 0x0000001002027836 */ /* 0x000fe40000000000 */
[----:B------:R-:W0:Y:S01]  /*1340*/  LDS R13, [R6+-0x1c] ;  /* 0xffffe400060d7984 */ /* 0x000e220000000800 */
[----:B------:R-:W-:-:S03]  /*1350*/  ISETP.NE.AND P0, PT, R5, RZ, PT ;  /* 0x000000ff0500720c */ /* 0x000fc60003f05270 */
[----:B------:R-:W-:Y:S04]  /*1360*/  LDS R15, [R6+-0x18] ;  /* 0xffffe800060f7984 */ /* 0x000fe80000000800 */
[----:B------:R-:W1:Y:S04]  /*1370*/  LDS R14, [R6+-0x14] ;  /* 0xffffec00060e7984 */ /* 0x000e680000000800 */
[----:B------:R-:W-:Y:S04]  /*1380*/  LDS R17, [R6+-0x10] ;  /* 0xfffff00006117984 */ /* 0x000fe80000000800 */
[----:B------:R-:W2:Y:S04]  /*1390*/  LDS R16, [R6+-0xc] ;  /* 0xfffff40006107984 */ /* 0x000ea80000000800 */
[----:B------:R-:W-:Y:S04]  /*13a0*/  LDS R19, [R6+-0x8] ;  /* 0xfffff80006137984 */ /* 0x000fe80000000800 */
[----:B------:R-:W3:Y:S04]  /*13b0*/  LDS R18, [R6+-0x4] ;  /* 0xfffffc0006127984 */ /* 0x000ee80000000800 */
[----:B------:R-:W-:Y:S04]  /*13c0*/  LDS R21, [R6] ;  /* 0x0000000006157984 */ /* 0x000fe80000000800 */
[----:B------:R-:W4:Y:S04]  /*13d0*/  LDS R20, [R6+0x4] ;  /* 0x0000040006147984 */ /* 0x000f280000000800 */
[----:B------:R-:W-:Y:S04]  /*13e0*/  LDS R23, [R6+0x8] ;  /* 0x0000080006177984 */ /* 0x000fe80000000800 */
[----:B------:R-:W5:Y:S01]  /*13f0*/  LDS R24, [R6+0xc] ;  /* 0x00000c0006187984 */ /* 0x000f620000000800 */
[----:B0-----:R-:W-:-:S03]  /*1400*/  IADD3 R12, PT, PT, R13, R12, R11 ;  /* 0x0000000c0d0c7210 */ /* 0x001fc60007ffe00b */
[----:B------:R-:W-:Y:S04]  /*1410*/  LDS R10, [R6+0x10] ;  /* 0x00001000060a7984 */ /* 0x000fe80000000800 */
[----:B------:R-:W0:Y:S01]  /*1420*/  LDS R9, [R6+0x14] ;  /* 0x0000140006097984 */ /* 0x000e220000000800 */
[----:B-1----:R-:W-:-:S03]  /*1430*/  IADD3 R12, PT, PT, R14, R15, R12 ;  /* 0x0000000f0e0c7210 */ /* 0x002fc60007ffe00c */
[----:B------:R-:W-:Y:S04]  /*1440*/  LDS R8, [R6+0x18] ;  /* 0x0000180006087984 */ /* 0x000fe80000000800 */
[----:B------:R1:W0:Y:S01]  /*1450*/  LDS R7, [R6+0x1c] ;  /* 0x00001c0006077984 */ /* 0x0002220000000800 */
[----:B--2---:R-:W-:-:S04]  /*1460*/  IADD3 R12, PT, PT, R16, R17, R12 ;  /* 0x00000011100c7210 */ /* 0x004fc80007ffe00c */
[----:B---3--:R-:W-:Y:S01]  /*1470*/  IADD3 R12, PT, PT, R18, R19, R12 ;  /* 0x00000013120c7210 */ /* 0x008fe20007ffe00c */
[----:B-1----:R-:W-:-:S03]  /*1480*/  VIADD R6, R6, 0x40 ;  /* 0x0000004006067836 */ /* 0x002fc60000000000 */
[----:B----4-:R-:W-:-:S04]  /*1490*/  IADD3 R12, PT, PT, R20, R21, R12 ;  /* 0x00000015140c7210 */ /* 0x010fc80007ffe00c */
[----:B-----5:R-:W-:-:S04]  /*14a0*/  IADD3 R12, PT, PT, R24, R23, R12 ;  /* 0x00000017180c7210 */ /* 0x020fc80007ffe00c */
[----:B0-----:R-:W-:-:S04]  /*14b0*/  IADD3 R9, PT, PT, R9, R10, R12 ;  /* 0x0000000a09097210 */ /* 0x001fc80007ffe00c */
[----:B------:R-:W-:Y:S01]  /*14c0*/  IADD3 R11, PT, PT, R7, R8, R9 ;  /* 0x00000008070b7210 */ /* 0x000fe20007ffe009 */
[----:B------:R-:W-:Y:S06]  /*14d0*/  @P0 BRA `(.L_x_67) ;  /* 0xfffffffc008c0947 */ /* 0x000fec000383ffff */
.L_x_66:
[----:B------:R-:W-:Y:S05]  /*14e0*/  BSYNC.RECONVERGENT B1 ;  /* 0x0000000000017941 */ /* 0x000fea0003800200 */
.L_x_65:
[----:B------:R-:W-:Y:S05]  /*14f0*/  @!P1 BRA `(.L_x_64) ;  /* 0x0000000000e09947 */ /* 0x000fea0003800000 */
[----:B------:R-:W-:Y:S01]  /*1500*/  ISETP.GE.U32.AND P0, PT, R22, 0x8, PT ;  /* 0x000000081600780c */ /* 0x000fe20003f06070 */
[----:B------:R-:W-:Y:S01]  /*1510*/  BSSY.RECONVERGENT B1, `(.L_x_68) ;  /* 0x0000016000017945 */ /* 0x000fe20003800200 */
[----:B------:R-:W-:-:S04]  /*1520*/  LOP3.LUT R15, R4, 0x7, RZ, 0xc0, !PT ;  /* 0x00000007040f7812 */ /* 0x000fc800078ec0ff */
[----:B------:R-:W-:-:S07]  /*1530*/  ISETP.NE.AND P1, PT, R15, RZ, PT ;  /* 0x000000ff0f00720c */ /* 0x000fce0003f25270 */
[----:B------:R-:W-:Y:S06]  /*1540*/  @!P0 BRA `(.L_x_69) ;  /* 0x0000000000488947 */ /* 0x000fec0003800000 */
[----:B------:R-:W0:Y:S01]  /*1550*/  S2UR UR5, SR_CgaCtaId ;  /* 0x00000000000579c3 */ /* 0x000e220000008800 */
[----:B------:R-:W-:Y:S02]  /*1560*/  UMOV UR4, 0x400 ;  /* 0x0000040000047882 */ /* 0x000fe40000000000 */
[----:B------:R-:W-:-:S04]  /*1570*/  UIADD3 UR4, UPT, UPT, UR4, 0x100, URZ ;  /* 0x0000010004047890 */ /* 0x000fc8000fffe0ff */
[----:B0-----:R-:W-:-:S06]  /*1580*/  ULEA UR4, UR5, UR4, 0x18 ;  /* 0x0000000405047291 */ /* 0x001fcc000f8ec0ff */
[C---:B------:R-:W-:Y:S01]  /*1590*/  LEA R14, R2.reuse, UR4, 0x2 ;  /* 0x00000004020e7c11 */ /* 0x040fe2000f8e10ff */
[----:B------:R-:W-:-:S04]  /*15a0*/  VIADD R2, R2, 0x8 ;  /* 0x0000000802027836 */ /* 0x000fc80000000000 */
[----:B------:R-:W-:Y:S04]  /*15b0*/  LDS R6, [R14] ;  /* 0x000000000e067984 */ /* 0x000fe80000000800 */
[----:B------:R-:W0:Y:S04]  /*15c0*/  LDS R5, [R14+0x4] ;  /* 0x000004000e057984 */ /* 0x000e280000000800 */
[----:B------:R-:W-:Y:S04]  /*15d0*/  LDS R8, [R14+0x8] ;  /* 0x000008000e087984 */ /* 0x000fe80000000800 */
[----:B------:R-:W1:Y:S04]  /*15e0*/  LDS R7, [R14+0xc] ;  /* 0x00000c000e077984 */ /* 0x000e680000000800 */
[----:B------:R-:W-:Y:S04]  /*15f0*/  LDS R10, [R14+0x10] ;  /* 0x000010000e0a7984 */ /* 0x000fe80000000800 */
[----:B------:R-:W2:Y:S04]  /*1600*/  LDS R9, [R14+0x14] ;  /* 0x000014000e097984 */ /* 0x000ea80000000800 */
[----:B------:R-:W-:Y:S04]  /*1610*/  LDS R12, [R14+0x18] ;  /* 0x000018000e0c7984 */ /* 0x000fe80000000800 */
[----:B------:R-:W3:Y:S01]  /*1620*/  LDS R13, [R14+0x1c] ;  /* 0x00001c000e0d7984 */ /* 0x000ee20000000800 */
[----:B0-----:R-:W-:-:S04]  /*1630*/  IADD3 R5, PT, PT, R5, R6, R11 ;  /* 0x0000000605057210 */ /* 0x001fc80007ffe00b */
[----:B-1----:R-:W-:-:S04]  /*1640*/  IADD3 R5, PT, PT, R7, R8, R5 ;  /* 0x0000000807057210 */ /* 0x002fc80007ffe005 */
[----:B--2---:R-:W-:-:S04]  /*1650*/  IADD3 R5, PT, PT, R9, R10, R5 ;  /* 0x0000000a09057210 */ /* 0x004fc80007ffe005 */
[----:B---3--:R-:W-:-:S07]  /*1660*/  IADD3 R11, PT, PT, R13, R12, R5 ;  /* 0x0000000c0d0b7210 */ /* 0x008fce0007ffe005 */
.L_x_69:
[----:B------:R-:W-:Y:S05]  /*1670*/  BSYNC.RECONVERGENT B1 ;  /* 0x0000000000017941 */ /* 0x000fea0003800200 */
.L_x_68:
        /* <DEDUP_REMOVED lines=10> */
[C---:B------:R-:W-:Y:S02]  /*1720*/  LEA R5, R2.reuse, UR4, 0x2 ;  /* 0x0000000402057c11 */ /* 0x040fe4000f8e10ff */
[----:B------:R-:W-:-:S03]  /*1730*/  IADD3 R2, PT, PT, R2, 0x4, RZ ;  /* 0x0000000402027810 */ /* 0x000fc60007ffe0ff */
[----:B------:R-:W-:Y:S04]  /*1740*/  LDS R6, [R5] ;  /* 0x0000000005067984 */ /* 0x000fe80000000800 */
[----:B------:R-:W0:Y:S04]  /*1750*/  LDS R7, [R5+0x4] ;  /* 0x0000040005077984 */ /* 0x000e280000000800 */
[----:B------:R-:W-:Y:S04]  /*1760*/  LDS R9, [R5+0x8] ;  /* 0x0000080005097984 */ /* 0x000fe80000000800 */
[----:B------:R-:W1:Y:S01]  /*1770*/  LDS R8, [R5+0xc] ;  /* 0x00000c0005087984 */ /* 0x000e620000000800 */
[----:B0-----:R-:W-:-:S04]  /*1780*/  IADD3 R6, PT, PT, R7, R6, R11 ;  /* 0x0000000607067210 */ /* 0x001fc80007ffe00b */
[----:B-1----:R-:W-:-:S07]  /*1790*/  IADD3 R11, PT, PT, R8, R9, R6 ;  /* 0x00000009080b7210 */ /* 0x002fce0007ffe006 */
.L_x_71:
[----:B------:R-:W-:Y:S05]  /*17a0*/  BSYNC.RECONVERGENT B1 ;  /* 0x0000000000017941 */ /* 0x000fea0003800200 */
.L_x_70:
[----:B------:R-:W-:Y:S05]  /*17b0*/  @!P1 BRA `(.L_x_64) ;  /* 0x0000000000309947 */ /* 0x000fea0003800000 */
[----:B------:R-:W0:Y:S01]  /*17c0*/  S2UR UR5, SR_CgaCtaId ;  /* 0x00000000000579c3 */ /* 0x000e220000008800 */
[----:B------:R-:W-:Y:S01]  /*17d0*/  UMOV UR4, 0x400 ;  /* 0x0000040000047882 */ /* 0x000fe20000000000 */
[----:B------:R-:W-:Y:S01]  /*17e0*/  IMAD.MOV R4, RZ, RZ, -R4 ;  /* 0x000000ffff047224 */ /* 0x000fe200078e0a04 */
[----:B------:R-:W-:-:S04]  /*17f0*/  UIADD3 UR4, UPT, UPT, UR4, 0x100, URZ ;  /* 0x0000010004047890 */ /* 0x000fc8000fffe0ff */
[----:B0-----:R-:W-:-:S06]  /*1800*/  ULEA UR4, UR5, UR4, 0x18 ;  /* 0x0000000405047291 */ /* 0x001fcc000f8ec0ff */
[----:B------:R-:W-:-:S07]  /*1810*/  LEA R2, R2, UR4, 0x2 ;  /* 0x0000000402027c11 */ /* 0x000fce000f8e10ff */
.L_x_72:
[----:B------:R0:W1:Y:S01]  /*1820*/  LDS R6, [R2] ;  /* 0x0000000002067984 */ /* 0x0000620000000800 */
[----:B------:R-:W-:-:S05]  /*1830*/  VIADD R4, R4, 0x1 ;  /* 0x0000000104047836 */ /* 0x000fca0000000000 */
[----:B------:R-:W-:Y:S02]  /*1840*/  ISETP.NE.AND P0, PT, R4, RZ, PT ;  /* 0x000000ff0400720c */ /* 0x000fe40003f05270 */
[----:B0-----:R-:W-:Y:S01]  /*1850*/  IADD3 R2, PT, PT, R2, 0x4, RZ ;  /* 0x0000000402027810 */ /* 0x001fe20007ffe0ff */
[----:B-1----:R-:W-:-:S10]  /*1860*/  IMAD.IADD R11, R6, 0x1, R11 ;  /* 0x00000001060b7824 */ /* 0x002fd400078e020b */
[----:B------:R-:W-:Y:S05]  /*1870*/  @P0 BRA `(.L_x_72) ;  /* 0xfffffffc00e80947 */ /* 0x000fea000383ffff */
.L_x_64:
[----:B------:R-:W-:Y:S05]  /*1880*/  BSYNC.RECONVERGENT B0 ;  /* 0x0000000000007941 */ /* 0x000fea0003800200 */
.L_x_63:
[----:B------:R-:W0:Y:S01]  /*1890*/  S2UR UR5, SR_CgaCtaId ;  /* 0x00000000000579c3 */ /* 0x000e220000008800 */
[----:B------:R-:W-:Y:S01]  /*18a0*/  UMOV UR4, 0x400 ;  /* 0x0000040000047882 */ /* 0x000fe20000000000 */
[----:B------:R-:W-:Y:S01]  /*18b0*/  ISETP.GT.U32.AND P0, PT, R3, 0x1f, PT ;  /* 0x0000001f0300780c */ /* 0x000fe20003f04070 */
[----:B------:R-:W-:Y:S01]  /*18c0*/  BSSY.RECONVERGENT B0, `(.L_x_73) ;  /* 0x0000017000007945 */ /* 0x000fe20003800200 */
[----:B0-----:R-:W-:Y:S02]  /*18d0*/  ULEA UR6, UR5, UR4, 0x18 ;  /* 0x0000000405067291 */ /* 0x001fe4000f8ec0ff */
[----:B------:R-:W-:-:S04]  /*18e0*/  UIADD3 UR4, UPT, UPT, UR4, 0x80, URZ ;  /* 0x0000008004047890 */ /* 0x000fc8000fffe0ff */
[----:B------:R-:W-:Y:S01]  /*18f0*/  LEA R2, R3, UR6, 0x2 ;  /* 0x0000000603027c11 */ /* 0x000fe2000f8e10ff */
[----:B------:R-:W-:-:S04]  /*1900*/  ULEA UR4, UR5, UR4, 0x18 ;  /* 0x0000000405047291 */ /* 0x000fc8000f8ec0ff */
[----:B------:R0:W-:Y:S02]  /*1910*/  STS [R2], R11 ;  /* 0x0000000b02007388 */ /* 0x0001e40000000800 */
[----:B------:R-:W-:Y:S01]  /*1920*/  LEA R4, R3, UR4, 0x2 ;  /* 0x0000000403047c11 */ /* 0x000fe2000f8e10ff */
[----:B------:R-:W-:Y:S06]  /*1930*/  BAR.SYNC.DEFER_BLOCKING 0x0 ;  /* 0x0000000000007b1d */ /* 0x000fec0000010000 */
[----:B------:R-:W-:Y:S05]  /*1940*/  @P0 BRA `(.L_x_74) ;  /* 0x0000000000380947 */ /* 0x000fea0003800000 */
[----:B------:R-:W-:Y:S01]  /*1950*/  BSSY.RECONVERGENT B1, `(.L_x_75) ;  /* 0x000000c000017945 */ /* 0x000fe20003800200 */
[----:B------:R-:W-:Y:S02]  /*1960*/  IMAD.MOV.U32 R5, RZ, RZ, RZ ;  /* 0x000000ffff057224 */ /* 0x000fe400078e00ff */
[----:B0-----:R-:W-:-:S07]  /*1970*/  IMAD.MOV.U32 R2, RZ, RZ, R3 ;  /* 0x000000ffff027224 */ /* 0x001fce00078e0003 */
.L_x_76:
[----:B------:R-:W-:Y:S01]  /*1980*/  IMAD R6, R3, 0x20, R2 ;  /* 0x0000002003067824 */ /* 0x000fe200078e0202 */
[----:B------:R-:W-:-:S04]  /*1990*/  IADD3 R2, PT, PT, R2, 0x1, RZ ;  /* 0x0000000102027810 */ /* 0x000fc80007ffe0ff */
[----:B------:R-:W-:Y:S02]  /*19a0*/  ISETP.GT.U32.AND P0, PT, R6, 0x1f, PT ;  /* 0x0000001f0600780c */ /* 0x000fe40003f04070 */
[----:B------:R-:W-:-:S04]  /*19b0*/  LOP3.LUT R2, R2, 0x1f, RZ, 0xc0, !PT ;  /* 0x0000001f02027812 */ /* 0x000fc800078ec0ff */
[----:B------:R-:W-:-:S07]  /*19c0*/  ISETP.NE.AND P1, PT, R2, R3, PT ;  /* 0x000000030200720c */ /* 0x000fce0003f25270 */
[----:B------:R-:W-:-:S06]  /*19d0*/  @!P0 LEA R6, R6, UR6, 0x2 ;  /* 0x0000000606068c11 */ /* 0x000fcc000f8e10ff */
[----:B------:R-:W0:Y:S02]  /*19e0*/  @!P0 LDS R6, [R6] ;  /* 0x0000000006068984 */ /* 0x000e240000000800 */
[----:B0-----:R-:W-:Y:S01]  /*19f0*/  @!P0 IMAD.IADD R5, R5, 0x1, R6 ;  /* 0x0000000105058824 */ /* 0x001fe200078e0206 */
[----:B------:R-:W-:Y:S06]  /*1a00*/  @P1 BRA `(.L_x_76) ;  /* 0xfffffffc00dc1947 */ /* 0x000fec000383ffff */
[----:B------:R-:W-:Y:S05]  /*1a10*/  BSYNC.RECONVERGENT B1 ;  /* 0x0000000000017941 */ /* 0x000fea0003800200 */
.L_x_75:
[----:B------:R1:W-:Y:S02]  /*1a20*/  STS [R4], R5 ;  /* 0x0000000504007388 */ /* 0x0003e40000000800 */
.L_x_74:
[----:B------:R-:W-:Y:S05]  /*1a30*/  BSYNC.RECONVERGENT B0 ;  /* 0x0000000000007941 */ /* 0x000fea0003800200 */
.L_x_73:
[----:B------:R-:W-:Y:S01]  /*1a40*/  BAR.SYNC.DEFER_BLOCKING 0x0 ;  /* 0x0000000000007b1d */ /* 0x000fe20000010000 */
[C---:B-1----:R-:W-:Y:S02]  /*1a50*/  VIADD R5, R3.reuse, 0xffffffff ;  /* 0xffffffff03057836 */ /* 0x042fe40000000000 */
[----:B------:R-:W-:-:S03]  /*1a60*/  VIADD R6, R3, 0xfffffffe ;  /* 0xfffffffe03067836 */ /* 0x000fc60000000000 */
[----:B------:R-:W-:Y:S02]  /*1a70*/  ISETP.GT.U32.AND P0, PT, R5, 0x1e, PT ;  /* 0x0000001e0500780c */ /* 0x000fe40003f04070 */
[----:B------:R-:W-:Y:S01]  /*1a80*/  ISETP.GT.U32.AND P1, PT, R6, 0x1d, PT ;  /* 0x0000001d0600780c */ /* 0x000fe20003f24070 */
[----:B------:R-:W-:-:S10]  /*1a90*/  VIADD R6, R3, 0xfffffffc ;  /* 0xfffffffc03067836 */ /* 0x000fd40000000000 */
[----:B0-----:R-:W-:Y:S01]  /*1aa0*/  @!P0 LDS R2, [R4+-0x4] ;  /* 0xfffffc0004028984 */ /* 0x001fe20000000800 */
[----:B------:R-:W-:Y:S06]  /*1ab0*/  BAR.SYNC.DEFER_BLOCKING 0x0 ;  /* 0x0000000000007b1d */ /* 0x000fec0000010000 */
[----:B------:R-:W0:Y:S02]  /*1ac0*/  @!P0 LDS R5, [R4] ;  /* 0x0000000004058984 */ /* 0x000e240000000800 */
[----:B0-----:R-:W-:-:S05]  /*1ad0*/  @!P0 IADD3 R5, PT, PT, R2, R5, RZ ;  /* 0x0000000502058210 */ /* 0x001fca0007ffe0ff */
[----:B------:R-:W-:Y:S01]  /*1ae0*/  @!P0 STS [R4], R5 ;  /* 0x0000000504008388 */ /* 0x000fe20000000800 */
[----:B------:R-:W-:Y:S01]  /*1af0*/  BAR.SYNC.DEFER_BLOCKING 0x0 ;  /* 0x0000000000007b1d */ /* 0x000fe20000010000 */
[----:B------:R-:W-:Y:S01]  /*1b00*/  ISETP.GT.U32.AND P0, PT, R6, 0x1b, PT ;  /* 0x0000001b0600780c */ /* 0x000fe20003f04070 */
[----:B------:R-:W-:-:S04]  /*1b10*/  VIADD R6, R3, 0xfffffff8 ;  /* 0xfffffff803067836 */ /* 0x000fc80000000000 */
[----:B------:R-:W-:Y:S02]  /*1b20*/  @!P1 LDS R2, [R4+-0x8] ;  /* 0xfffff80004029984 */ /* 0x000fe40000000800 */
[----:B------:R-:W-:Y:S06]  /*1b30*/  BAR.SYNC.DEFER_BLOCKING 0x0 ;  /* 0x0000000000007b1d */ /* 0x000fec0000010000 */
[----:B------:R-:W0:Y:S02]  /*1b40*/  @!P1 LDS R7, [R4] ;  /* 0x0000000004079984 */ /* 0x000e240000000800 */
[----:B0-----:R-:W-:-:S05]  /*1b50*/  @!P1 IMAD.IADD R7, R2, 0x1, R7 ;  /* 0x0000000102079824 */ /* 0x001fca00078e0207 */
[----:B------:R-:W-:Y:S01]  /*1b60*/  @!P1 STS [R4], R7 ;  /* 0x0000000704009388 */ /* 0x000fe20000000800 */
[----:B------:R-:W-:Y:S01]  /*1b70*/  BAR.SYNC.DEFER_BLOCKING 0x0 ;  /* 0x0000000000007b1d */ /* 0x000fe20000010000 */
[----:B------:R-:W-:Y:S02]  /*1b80*/  ISETP.GT.U32.AND P1, PT, R6, 0x17, PT ;  /* 0x000000170600780c */ /* 0x000fe40003f24070 */
[----:B------:R-:W-:-:S03]  /*1b90*/  LOP3.LUT R6, R3, 0x3f0, RZ, 0xc0, !PT ;  /* 0x000003f003067812 */ /* 0x000fc600078ec0ff */
[----:B------:R-:W-:Y:S02]  /*1ba0*/  @!P0 LDS R2, [R4+-0x10] ;  /* 0xfffff00004028984 */ /* 0x000fe40000000800 */
[----:B------:R-:W-:Y:S06]  /*1bb0*/  BAR.SYNC.DEFER_BLOCKING 0x0 ;  /* 0x0000000000007b1d */ /* 0x000fec0000010000 */
[----:B------:R-:W0:Y:S02]  /*1bc0*/  @!P0 LDS R5, [R4] ;  /* 0x0000000004058984 */ /* 0x000e240000000800 */
[----:B0-----:R-:W-:-:S05]  /*1bd0*/  @!P0 IADD3 R5, PT, PT, R2, R5, RZ ;  /* 0x0000000502058210 */ /* 0x001fca0007ffe0ff */
[----:B------:R-:W-:Y:S01]  /*1be0*/  @!P0 STS [R4], R5 ;  /* 0x0000000504008388 */ /* 0x000fe20000000800 */
[----:B------:R-:W-:Y:S01]  /*1bf0*/  BAR.SYNC.DEFER_BLOCKING 0x0 ;  /* 0x0000000000007b1d */ /* 0x000fe20000010000 */
[----:B------:R-:W-:-:S05]  /*1c00*/  ISETP.NE.AND P0, PT, R6, 0x10, PT ;  /* 0x000000100600780c */ /* 0x000fca0003f05270 */
[----:B------:R-:W-:Y:S02]  /*1c10*/  @!P1 LDS R2, [R4+-0x20] ;  /* 0xffffe00004029984 */ /* 0x000fe40000000800 */
[----:B------:R-:W-:Y:S06]  /*1c20*/  BAR.SYNC.DEFER_BLOCKING 0x0 ;  /* 0x0000000000007b1d */ /* 0x000fec0000010000 */
[----:B------:R-:W0:Y:S02]  /*1c30*/  @!P1 LDS R7, [R4] ;  /* 0x0000000004079984 */ /* 0x000e240000000800 */
[----:B0-----:R-:W-:-:S05]  /*1c40*/  @!P1 IMAD.IADD R7, R2, 0x1, R7 ;  /* 0x0000000102079824 */ /* 0x001fca00078e0207 */
[----:B------:R-:W-:Y:S01]  /*1c50*/  @!P1 STS [R4], R7 ;  /* 0x0000000704009388 */ /* 0x000fe20000000800 */
[----:B------:R-:W-:Y:S01]  /*1c60*/  BAR.SYNC.DEFER_BLOCKING 0x0 ;  /* 0x0000000000007b1d */ /* 0x000fe20000010000 */
[----:B------:R-:W-:-:S05]  /*1c70*/  ISETP.NE.AND P1, PT, R3, RZ, PT ;  /* 0x000000ff0300720c */ /* 0x000fca0003f25270 */
[----:B------:R-:W-:Y:S02]  /*1c80*/  @!P0 LDS R2, [R4+-0x40] ;  /* 0xffffc00004028984 */ /* 0x000fe40000000800 */
[----:B------:R-:W-:Y:S06]  /*1c90*/  BAR.SYNC.DEFER_BLOCKING 0x0 ;  /* 0x0000000000007b1d */ /* 0x000fec0000010000 */
[----:B------:R-:W0:Y:S02]  /*1ca0*/  @!P0 LDS R5, [R4] ;  /* 0x0000000004058984 */ /* 0x000e240000000800 */
[----:B0-----:R-:W-:-:S05]  /*1cb0*/  @!P0 IMAD.IADD R5, R5, 0x1, R2 ;  /* 0x0000000105058824 */ /* 0x001fca00078e0202 */
[----:B------:R0:W-:Y:S01]  /*1cc0*/  @!P0 STS [R4], R5 ;  /* 0x0000000504008388 */ /* 0x0001e20000000800 */
[----:B------:R-:W-:Y:S06]  /*1cd0*/  BAR.SYNC.DEFER_BLOCKING 0x0 ;  /* 0x0000000000007b1d */ /* 0x000fec0000010000 */
[----:B------:R-:W-:Y:S05]  /*1ce0*/  @P1 EXIT ;  /* 0x000000000000194d */ /* 0x000fea0003800000 */
[----:B------:R-:W1:Y:S01]  /*1cf0*/  S2UR UR5, SR_CgaCtaId ;  /* 0x00000000000579c3 */ /* 0x000e620000008800 */
[----:B------:R-:W-:-:S07]  /*1d00*/  UMOV UR4, 0x400 ;  /* 0x0000040000047882 */ /* 0x000fce0000000000 */
[----:B------:R-:W2:Y:S01]  /*1d10*/  LDC.64 R2, c[0x0][0x390] ;  /* 0x0000e400ff027b82 */ /* 0x000ea20000000a00 */
[----:B-1----:R-:W-:Y:S01]  /*1d20*/  ULEA UR4, UR5, UR4, 0x18 ;  /* 0x0000000405047291 */ /* 0x002fe2000f8ec0ff */
[----:B--2---:R-:W-:-:S08]  /*1d30*/  IMAD.WIDE.U32 R2, R0, 0x4, R2 ;  /* 0x0000000400027825 */ /* 0x004fd000078e0002 */
[----:B0-----:R-:W0:Y:S04]  /*1d40*/  LDS R5, [UR4+0xfc] ;  /* 0x0000fc04ff057984 */ /* 0x001e280008000800 */
[----:B0-----:R-:W-:Y:S01]  /*1d50*/  STG.E desc[UR8][R2.64], R5 ;  /* 0x0000000502007986 */ /* 0x001fe2000c101908 */
[----:B------:R-:W-:Y:S05]  /*1d60*/  EXIT ;  /* 0x000000000000794d */ /* 0x000fea0003800000 */
.L_x_77:
        /* <DEDUP_REMOVED lines=9> */
.L_x_83:


//--------------------- .nv.global.init           --------------------------
	.section	.nv.global.init,"aw",@progbits
.nv.global.init:
	.type		$str$2,@object
	.size		$str$2,($str - $str$2)
$str$2:
        /*0000*/ 	.byte	0x5d, 0x0a, 0x00
	.type		$str,@object
	.size		$str,($str$1 - $str)
$str:
        /*0003*/ 	.byte	0x5b, 0x25, 0x64, 0x00
	.type		$str$1,@object
	.size		$str$1,($str$4 - $str$1)
$str$1:
        /*0007*/ 	.byte	0x2c, 0x20, 0x25, 0x64, 0x00
	.type		$str$4,@object
	.size		$str$4,($str$3 - $str$4)
$str$4:
        /*000c*/ 	.byte	0x77, 0x6f, 0x72, 0x6b, 0x73, 0x70, 0x61, 0x63, 0x65, 0x20, 0x69, 0x73, 0x20, 0x63, 0x6f, 0x72
        /*001c*/ 	.byte	0x72, 0x65, 0x63, 0x74, 0x0a, 0x00
	.type		$str$3,@object
	.size		$str$3,(.L_3 - $str$3)
$str$3:
        /*0022*/ 	.byte	0x77, 0x73, 0x20, 0x69, 0x73, 0x20, 0x77, 0x72, 0x6f, 0x6e, 0x67, 0x20, 0x61, 0x74, 0x20, 0x69
        /*0032*/ 	.byte	0x6e, 0x64, 0x65, 0x78, 0x20, 0x25, 0x64, 0x2c, 0x20, 0x73, 0x68, 0x6f, 0x75, 0x6c, 0x64, 0x20
        /*0042*/ 	.byte	0x62, 0x65, 0x20, 0x25, 0x64, 0x2c, 0x20, 0x62, 0x75, 0x74, 0x20, 0x67, 0x6f, 0x74, 0x20, 0x25
        /*0052*/ 	.byte	0x64, 0x0a, 0x00
.L_3:


//--------------------- .nv.shared._Z16verify_ws_updatePiS_S_ --------------------------
	.section	.nv.shared._Z16verify_ws_updatePiS_S_,"aw",@nobits
	.sectionflags	@""
	.align	16
	.zero		1024


//--------------------- .nv.shared.reserved.0     --------------------------
	.section	.nv.shared.reserved.0,"aw",@nobits
	.weak		__nv_reservedSMEM_offset_0_alias
	.size		__nv_reservedSMEM_offset_0_alias, 0, 64
	.other		__nv_reservedSMEM_offset_0_alias,@"STO_CUDA_RESERVED_SHARED STV_DEFAULT"
__nv_reservedSMEM_offset_0_alias:
	.zero		0
	.zero		64


//--------------------- .nv.shared._Z7print_dPiS_S_ --------------------------
	.section	.nv.shared._Z7print_dPiS_S_,"aw",@nobits
	.sectionflags	@""
	.align	16
	.zero		1024


//--------------------- .nv.shared._Z12add_constantPiS_S_ --------------------------
	.section	.nv.shared._Z12add_constantPiS_S_,"aw",@nobits
	.sectionflags	@""
	.align	16
	.zero		1024


//--------------------- .nv.shared._Z11kogge_stonePiS_S_ --------------------------
	.section	.nv.shared._Z11kogge_stonePiS_S_,"aw",@nobits
	.sectionflags	@""
	.align	16
.nv.shared._Z11kogge_stonePiS_S_:
	.zero		1536


//--------------------- .nv.shared._Z9downsweepPiS_S_ --------------------------
	.section	.nv.shared._Z9downsweepPiS_S_,"aw",@nobits
	.sectionflags	@""
	.align	16
.nv.shared._Z9downsweepPiS_S_:
	.zero		1280


//--------------------- .nv.shared._Z7upsweepPiS_S_ --------------------------
	.section	.nv.shared._Z7upsweepPiS_S_,"aw",@nobits
	.sectionflags	@""
	.align	16
.nv.shared._Z7upsweepPiS_S_:
	.zero		1280


//--------------------- .nv.constant0._Z16verify_ws_updatePiS_S_ --------------------------
	.section	.nv.constant0._Z16verify_ws_updatePiS_S_,"a",@progbits
	.sectionflags	@""
	.align	4
.nv.constant0._Z16verify_ws_updatePiS_S_:
	.zero		920


//--------------------- .nv.constant0._Z7print_dPiS_S_ --------------------------
	.section	.nv.constant0._Z7print_dPiS_S_,"a",@progbits
	.sectionflags	@""
	.align	4
.nv.constant0._Z7print_dPiS_S_:
	.zero		920


//--------------------- .nv.constant0._Z12add_constantPiS_S_ --------------------------
	.section	.nv.constant0._Z12add_constantPiS_S_,"a",@progbits
	.sectionflags	@""
	.align	4
.nv.constant0._Z12add_constantPiS_S_:
	.zero		920


//--------------------- .nv.constant0._Z11kogge_stonePiS_S_ --------------------------
	.section	.nv.constant0._Z11kogge_stonePiS_S_,"a",@progbits
	.sectionflags	@""
	.align	4
.nv.constant0._Z11kogge_stonePiS_S_:
	.zero		920


//--------------------- .nv.constant0._Z9downsweepPiS_S_ --------------------------
	.section	.nv.constant0._Z9downsweepPiS_S_,"a",@progbits
	.sectionflags	@""
	.align	4
.nv.constant0._Z9downsweepPiS_S_:
	.zero		920


//--------------------- .nv.constant0._Z7upsweepPiS_S_ --------------------------
	.section	.nv.constant0._Z7upsweepPiS_S_,"a",@progbits
	.sectionflags	@""
	.align	4
.nv.constant0._Z7upsweepPiS_S_:
	.zero		920


//--------------------- SYMBOLS --------------------------

	.type		.nv.reservedSmem.offset0,@object
	.size		.nv.reservedSmem.offset0,0x4
	.type		.nv.reservedSmem.cap,@object
	.size		.nv.reservedSmem.cap,0x4
	.type		vprintf,@function
